//
// Generated by NVIDIA NVVM Compiler
//
// Compiler Build ID: CL-36424714
// Cuda compilation tools, release 13.0, V13.0.88
// Based on NVVM 20.0.0
//

.version 9.0
.target sm_100
.address_size 64

	// .globl	_Z20MatrixMul_RowsKernelPfS_S_i

.visible .entry _Z20MatrixMul_RowsKernelPfS_S_i(
	.param .u64 .ptr .align 1 _Z20MatrixMul_RowsKernelPfS_S_i_param_0,
	.param .u64 .ptr .align 1 _Z20MatrixMul_RowsKernelPfS_S_i_param_1,
	.param .u64 .ptr .align 1 _Z20MatrixMul_RowsKernelPfS_S_i_param_2,
	.param .u32 _Z20MatrixMul_RowsKernelPfS_S_i_param_3
)
{
	.reg .pred 	%p<13>;
	.reg .b32 	%r<85>;
	.reg .b32 	%f<67>;
	.reg .b64 	%rd<58>;

	ld.param.u64 	%rd4, [_Z20MatrixMul_RowsKernelPfS_S_i_param_0];
	ld.param.u64 	%rd5, [_Z20MatrixMul_RowsKernelPfS_S_i_param_1];
	ld.param.u32 	%r44, [_Z20MatrixMul_RowsKernelPfS_S_i_param_3];
	cvta.to.global.u64 	%rd1, %rd5;
	cvta.to.global.u64 	%rd2, %rd4;
	mov.u32 	%r45, %ctaid.y;
	mov.u32 	%r46, %ntid.y;
	mov.u32 	%r47, %tid.y;
	mad.lo.s32 	%r1, %r45, %r46, %r47;
	mov.u32 	%r48, %ctaid.x;
	mov.u32 	%r49, %ntid.x;
	mov.u32 	%r50, %tid.x;
	mad.lo.s32 	%r51, %r48, %r49, %r50;
	max.s32 	%r52, %r1, %r51;
	setp.ge.s32 	%p1, %r52, %r44;
	setp.lt.s32 	%p2, %r44, 1;
	or.pred  	%p3, %p1, %p2;
	@%p3 bra 	$L__BB0_14;
	mul.lo.s32 	%r2, %r44, %r1;
	add.s32 	%r3, %r44, -1;
	and.b32  	%r4, %r44, 7;
	and.b32  	%r5, %r44, 2147483640;
	neg.s32 	%r6, %r5;
	shl.b32 	%r7, %r44, 3;
	mul.lo.s32 	%r8, %r44, 3;
	mul.lo.s32 	%r9, %r44, 7;
	mov.b32 	%r71, 0;
	cvt.u64.u32 	%rd43, %r2;
$L__BB0_2:
	setp.lt.u32 	%p4, %r3, 7;
	mov.f32 	%f66, 0f00000000;
	mov.b32 	%r83, 0;
	@%p4 bra 	$L__BB0_5;
	add.s32 	%r80, %r44, %r71;
	shl.b32 	%r55, %r44, 1;
	add.s32 	%r79, %r55, %r71;
	add.s32 	%r78, %r8, %r71;
	shl.b32 	%r56, %r44, 2;
	add.s32 	%r77, %r56, %r71;
	mad.lo.s32 	%r76, %r44, 5, %r71;
	mad.lo.s32 	%r75, %r44, 6, %r71;
	add.s32 	%r74, %r9, %r71;
	mov.f32 	%f66, 0f00000000;
	mov.u32 	%r72, %r2;
	mov.u32 	%r73, %r71;
	mov.u32 	%r81, %r6;
$L__BB0_4:
	.pragma "nounroll";
	mul.wide.u32 	%rd6, %r72, 4;
	add.s64 	%rd7, %rd2, %rd6;
	ld.global.f32 	%f16, [%rd7];
	mul.wide.u32 	%rd8, %r73, 4;
	add.s64 	%rd9, %rd1, %rd8;
	ld.global.f32 	%f17, [%rd9];
	fma.rn.f32 	%f18, %f16, %f17, %f66;
	ld.global.f32 	%f19, [%rd7+4];
	mul.wide.u32 	%rd10, %r80, 4;
	add.s64 	%rd11, %rd1, %rd10;
	ld.global.f32 	%f20, [%rd11];
	fma.rn.f32 	%f21, %f19, %f20, %f18;
	ld.global.f32 	%f22, [%rd7+8];
	mul.wide.u32 	%rd12, %r79, 4;
	add.s64 	%rd13, %rd1, %rd12;
	ld.global.f32 	%f23, [%rd13];
	fma.rn.f32 	%f24, %f22, %f23, %f21;
	ld.global.f32 	%f25, [%rd7+12];
	mul.wide.u32 	%rd14, %r78, 4;
	add.s64 	%rd15, %rd1, %rd14;
	ld.global.f32 	%f26, [%rd15];
	fma.rn.f32 	%f27, %f25, %f26, %f24;
	ld.global.f32 	%f28, [%rd7+16];
	mul.wide.u32 	%rd16, %r77, 4;
	add.s64 	%rd17, %rd1, %rd16;
	ld.global.f32 	%f29, [%rd17];
	fma.rn.f32 	%f30, %f28, %f29, %f27;
	ld.global.f32 	%f31, [%rd7+20];
	mul.wide.u32 	%rd18, %r76, 4;
	add.s64 	%rd19, %rd1, %rd18;
	ld.global.f32 	%f32, [%rd19];
	fma.rn.f32 	%f33, %f31, %f32, %f30;
	ld.global.f32 	%f34, [%rd7+24];
	mul.wide.u32 	%rd20, %r75, 4;
	add.s64 	%rd21, %rd1, %rd20;
	ld.global.f32 	%f35, [%rd21];
	fma.rn.f32 	%f36, %f34, %f35, %f33;
	ld.global.f32 	%f37, [%rd7+28];
	mul.wide.u32 	%rd22, %r74, 4;
	add.s64 	%rd23, %rd1, %rd22;
	ld.global.f32 	%f38, [%rd23];
	fma.rn.f32 	%f66, %f37, %f38, %f36;
	add.s32 	%r81, %r81, 8;
	add.s32 	%r80, %r80, %r7;
	add.s32 	%r79, %r79, %r7;
	add.s32 	%r78, %r78, %r7;
	add.s32 	%r77, %r77, %r7;
	add.s32 	%r76, %r76, %r7;
	add.s32 	%r75, %r75, %r7;
	add.s32 	%r74, %r74, %r7;
	add.s32 	%r73, %r73, %r7;
	add.s32 	%r72, %r72, 8;
	setp.ne.s32 	%p5, %r81, 0;
	mov.u32 	%r83, %r5;
	@%p5 bra 	$L__BB0_4;
$L__BB0_5:
	setp.eq.s32 	%p6, %r4, 0;
	@%p6 bra 	$L__BB0_13;
	add.s32 	%r57, %r4, -1;
	setp.lt.u32 	%p7, %r57, 3;
	@%p7 bra 	$L__BB0_8;
	add.s32 	%r58, %r83, %r2;
	mul.wide.u32 	%rd24, %r58, 4;
	add.s64 	%rd25, %rd2, %rd24;
	ld.global.f32 	%f40, [%rd25];
	mad.lo.s32 	%r59, %r83, %r44, %r71;
	mul.wide.u32 	%rd26, %r59, 4;
	add.s64 	%rd27, %rd1, %rd26;
	ld.global.f32 	%f41, [%rd27];
	fma.rn.f32 	%f42, %f40, %f41, %f66;
	cvt.u64.u32 	%rd29, %r83;
	add.s64 	%rd30, %rd29, %rd43;
	shl.b64 	%rd31, %rd30, 2;
	add.s64 	%rd32, %rd2, %rd31;
	ld.global.f32 	%f43, [%rd32+4];
	add.s32 	%r60, %r59, %r44;
	mul.wide.u32 	%rd33, %r60, 4;
	add.s64 	%rd34, %rd1, %rd33;
	ld.global.f32 	%f44, [%rd34];
	fma.rn.f32 	%f45, %f43, %f44, %f42;
	ld.global.f32 	%f46, [%rd32+8];
	add.s32 	%r61, %r60, %r44;
	mul.wide.u32 	%rd35, %r61, 4;
	add.s64 	%rd36, %rd1, %rd35;
	ld.global.f32 	%f47, [%rd36];
	fma.rn.f32 	%f48, %f46, %f47, %f45;
	ld.global.f32 	%f49, [%rd32+12];
	add.s32 	%r62, %r61, %r44;
	mul.wide.u32 	%rd37, %r62, 4;
	add.s64 	%rd38, %rd1, %rd37;
	ld.global.f32 	%f50, [%rd38];
	fma.rn.f32 	%f66, %f49, %f50, %f48;
	add.s32 	%r83, %r83, 4;
$L__BB0_8:
	and.b32  	%r63, %r44, 3;
	setp.eq.s32 	%p8, %r63, 0;
	@%p8 bra 	$L__BB0_13;
	setp.eq.s32 	%p9, %r63, 1;
	@%p9 bra 	$L__BB0_11;
	add.s32 	%r64, %r83, %r2;
	mul.wide.u32 	%rd39, %r64, 4;
	add.s64 	%rd40, %rd2, %rd39;
	ld.global.f32 	%f52, [%rd40];
	mad.lo.s32 	%r65, %r83, %r44, %r71;
	mul.wide.u32 	%rd41, %r65, 4;
	add.s64 	%rd42, %rd1, %rd41;
	ld.global.f32 	%f53, [%rd42];
	fma.rn.f32 	%f54, %f52, %f53, %f66;
	cvt.u64.u32 	%rd44, %r83;
	add.s64 	%rd45, %rd44, %rd43;
	shl.b64 	%rd46, %rd45, 2;
	add.s64 	%rd47, %rd2, %rd46;
	ld.global.f32 	%f55, [%rd47+4];
	add.s32 	%r66, %r65, %r44;
	mul.wide.u32 	%rd48, %r66, 4;
	add.s64 	%rd49, %rd1, %rd48;
	ld.global.f32 	%f56, [%rd49];
	fma.rn.f32 	%f66, %f55, %f56, %f54;
	add.s32 	%r83, %r83, 2;
$L__BB0_11:
	and.b32  	%r67, %r44, 1;
	setp.eq.b32 	%p10, %r67, 1;
	not.pred 	%p11, %p10;
	@%p11 bra 	$L__BB0_13;
	add.s32 	%r68, %r83, %r2;
	mul.wide.u32 	%rd50, %r68, 4;
	add.s64 	%rd51, %rd2, %rd50;
	ld.global.f32 	%f57, [%rd51];
	mad.lo.s32 	%r69, %r83, %r44, %r71;
	mul.wide.u32 	%rd52, %r69, 4;
	add.s64 	%rd53, %rd1, %rd52;
	ld.global.f32 	%f58, [%rd53];
	fma.rn.f32 	%f66, %f57, %f58, %f66;
$L__BB0_13:
	ld.param.u64 	%rd57, [_Z20MatrixMul_RowsKernelPfS_S_i_param_2];
	add.s32 	%r70, %r71, %r2;
	cvta.to.global.u64 	%rd54, %rd57;
	mul.wide.u32 	%rd55, %r70, 4;
	add.s64 	%rd56, %rd54, %rd55;
	st.global.f32 	[%rd56], %f66;
	add.s32 	%r71, %r71, 1;
	setp.ne.s32 	%p12, %r71, %r44;
	@%p12 bra 	$L__BB0_2;
$L__BB0_14:
	ret;

}
	// .globl	_Z20MatrixMul_ColsKernelPfS_S_i
.visible .entry _Z20MatrixMul_ColsKernelPfS_S_i(
	.param .u64 .ptr .align 1 _Z20MatrixMul_ColsKernelPfS_S_i_param_0,
	.param .u64 .ptr .align 1 _Z20MatrixMul_ColsKernelPfS_S_i_param_1,
	.param .u64 .ptr .align 1 _Z20MatrixMul_ColsKernelPfS_S_i_param_2,
	.param .u32 _Z20MatrixMul_ColsKernelPfS_S_i_param_3
)
{
	.reg .pred 	%p<12>;
	.reg .b32 	%r<49>;
	.reg .b32 	%f<67>;
	.reg .b64 	%rd<49>;

	ld.param.u64 	%rd5, [_Z20MatrixMul_ColsKernelPfS_S_i_param_0];
	ld.param.u64 	%rd6, [_Z20MatrixMul_ColsKernelPfS_S_i_param_1];
	ld.param.u64 	%rd4, [_Z20MatrixMul_ColsKernelPfS_S_i_param_2];
	ld.param.u32 	%r24, [_Z20MatrixMul_ColsKernelPfS_S_i_param_3];
	cvta.to.global.u64 	%rd1, %rd6;
	cvta.to.global.u64 	%rd2, %rd5;
	mov.u32 	%r25, %ctaid.y;
	mov.u32 	%r26, %ntid.y;
	mov.u32 	%r27, %tid.y;
	mad.lo.s32 	%r28, %r25, %r26, %r27;
	mov.u32 	%r29, %ctaid.x;
	mov.u32 	%r30, %ntid.x;
	mov.u32 	%r31, %tid.x;
	mad.lo.s32 	%r1, %r29, %r30, %r31;
	max.s32 	%r32, %r28, %r1;
	setp.ge.s32 	%p1, %r32, %r24;
	setp.lt.s32 	%p2, %r24, 1;
	or.pred  	%p3, %p1, %p2;
	@%p3 bra 	$L__BB1_14;
	add.s32 	%r2, %r24, -1;
	and.b32  	%r3, %r24, 7;
	add.s32 	%r4, %r3, -1;
	and.b32  	%r5, %r24, 3;
	and.b32  	%r6, %r24, 2147483640;
	and.b32  	%r7, %r24, 1;
	neg.s32 	%r8, %r6;
	shl.b32 	%r9, %r24, 3;
	cvta.to.global.u64 	%rd3, %rd4;
	mov.b32 	%r42, 0;
	mul.wide.u32 	%rd41, %r24, 4;
$L__BB1_2:
	setp.lt.u32 	%p4, %r2, 7;
	mul.lo.s32 	%r11, %r42, %r24;
	mov.f32 	%f66, 0f00000000;
	mov.b32 	%r47, 0;
	@%p4 bra 	$L__BB1_5;
	mov.f32 	%f66, 0f00000000;
	mov.u32 	%r43, %r11;
	mov.u32 	%r44, %r1;
	mov.u32 	%r45, %r8;
$L__BB1_4:
	.pragma "nounroll";
	mul.wide.u32 	%rd7, %r43, 4;
	add.s64 	%rd8, %rd2, %rd7;
	ld.global.f32 	%f16, [%rd8];
	mul.wide.s32 	%rd9, %r44, 4;
	add.s64 	%rd10, %rd1, %rd9;
	ld.global.f32 	%f17, [%rd10];
	fma.rn.f32 	%f18, %f16, %f17, %f66;
	ld.global.f32 	%f19, [%rd8+4];
	mul.wide.u32 	%rd11, %r24, 4;
	add.s64 	%rd12, %rd10, %rd11;
	ld.global.f32 	%f20, [%rd12];
	fma.rn.f32 	%f21, %f19, %f20, %f18;
	ld.global.f32 	%f22, [%rd8+8];
	add.s64 	%rd13, %rd12, %rd11;
	ld.global.f32 	%f23, [%rd13];
	fma.rn.f32 	%f24, %f22, %f23, %f21;
	ld.global.f32 	%f25, [%rd8+12];
	add.s64 	%rd14, %rd13, %rd11;
	ld.global.f32 	%f26, [%rd14];
	fma.rn.f32 	%f27, %f25, %f26, %f24;
	ld.global.f32 	%f28, [%rd8+16];
	add.s64 	%rd15, %rd14, %rd11;
	ld.global.f32 	%f29, [%rd15];
	fma.rn.f32 	%f30, %f28, %f29, %f27;
	ld.global.f32 	%f31, [%rd8+20];
	add.s64 	%rd16, %rd15, %rd11;
	ld.global.f32 	%f32, [%rd16];
	fma.rn.f32 	%f33, %f31, %f32, %f30;
	ld.global.f32 	%f34, [%rd8+24];
	add.s64 	%rd17, %rd16, %rd11;
	ld.global.f32 	%f35, [%rd17];
	fma.rn.f32 	%f36, %f34, %f35, %f33;
	ld.global.f32 	%f37, [%rd8+28];
	add.s64 	%rd18, %rd17, %rd11;
	ld.global.f32 	%f38, [%rd18];
	fma.rn.f32 	%f66, %f37, %f38, %f36;
	add.s32 	%r45, %r45, 8;
	add.s32 	%r44, %r44, %r9;
	add.s32 	%r43, %r43, 8;
	setp.ne.s32 	%p5, %r45, 0;
	mov.u32 	%r47, %r6;
	@%p5 bra 	$L__BB1_4;
$L__BB1_5:
	setp.eq.s32 	%p6, %r3, 0;
	@%p6 bra 	$L__BB1_13;
	setp.lt.u32 	%p7, %r4, 3;
	@%p7 bra 	$L__BB1_8;
	add.s32 	%r35, %r47, %r11;
	mul.wide.u32 	%rd19, %r35, 4;
	add.s64 	%rd20, %rd2, %rd19;
	ld.global.f32 	%f40, [%rd20];
	mad.lo.s32 	%r36, %r47, %r24, %r1;
	mul.wide.s32 	%rd21, %r36, 4;
	add.s64 	%rd22, %rd1, %rd21;
	ld.global.f32 	%f41, [%rd22];
	fma.rn.f32 	%f42, %f40, %f41, %f66;
	cvt.u64.u32 	%rd23, %r11;
	cvt.u64.u32 	%rd24, %r47;
	add.s64 	%rd25, %rd24, %rd23;
	shl.b64 	%rd26, %rd25, 2;
	add.s64 	%rd27, %rd2, %rd26;
	ld.global.f32 	%f43, [%rd27+4];
	add.s64 	%rd29, %rd22, %rd41;
	ld.global.f32 	%f44, [%rd29];
	fma.rn.f32 	%f45, %f43, %f44, %f42;
	ld.global.f32 	%f46, [%rd27+8];
	add.s64 	%rd30, %rd29, %rd41;
	ld.global.f32 	%f47, [%rd30];
	fma.rn.f32 	%f48, %f46, %f47, %f45;
	ld.global.f32 	%f49, [%rd27+12];
	add.s64 	%rd31, %rd30, %rd41;
	ld.global.f32 	%f50, [%rd31];
	fma.rn.f32 	%f66, %f49, %f50, %f48;
	add.s32 	%r47, %r47, 4;
$L__BB1_8:
	setp.eq.s32 	%p8, %r5, 0;
	@%p8 bra 	$L__BB1_13;
	setp.eq.s32 	%p9, %r5, 1;
	@%p9 bra 	$L__BB1_11;
	add.s32 	%r37, %r47, %r11;
	mul.wide.u32 	%rd32, %r37, 4;
	add.s64 	%rd33, %rd2, %rd32;
	ld.global.f32 	%f52, [%rd33];
	mad.lo.s32 	%r38, %r47, %r24, %r1;
	mul.wide.s32 	%rd34, %r38, 4;
	add.s64 	%rd35, %rd1, %rd34;
	ld.global.f32 	%f53, [%rd35];
	fma.rn.f32 	%f54, %f52, %f53, %f66;
	cvt.u64.u32 	%rd36, %r11;
	cvt.u64.u32 	%rd37, %r47;
	add.s64 	%rd38, %rd37, %rd36;
	shl.b64 	%rd39, %rd38, 2;
	add.s64 	%rd40, %rd2, %rd39;
	ld.global.f32 	%f55, [%rd40+4];
	add.s64 	%rd42, %rd35, %rd41;
	ld.global.f32 	%f56, [%rd42];
	fma.rn.f32 	%f66, %f55, %f56, %f54;
	add.s32 	%r47, %r47, 2;
$L__BB1_11:
	setp.eq.s32 	%p10, %r7, 0;
	@%p10 bra 	$L__BB1_13;
	add.s32 	%r39, %r47, %r11;
	mul.wide.u32 	%rd43, %r39, 4;
	add.s64 	%rd44, %rd2, %rd43;
	ld.global.f32 	%f57, [%rd44];
	mad.lo.s32 	%r40, %r47, %r24, %r1;
	mul.wide.s32 	%rd45, %r40, 4;
	add.s64 	%rd46, %rd1, %rd45;
	ld.global.f32 	%f58, [%rd46];
	fma.rn.f32 	%f66, %f57, %f58, %f66;
$L__BB1_13:
	add.s32 	%r41, %r11, %r1;
	mul.wide.s32 	%rd47, %r41, 4;
	add.s64 	%rd48, %rd3, %rd47;
	st.global.f32 	[%rd48], %f66;
	add.s32 	%r42, %r42, 1;
	setp.ne.s32 	%p11, %r42, %r24;
	@%p11 bra 	$L__BB1_2;
$L__BB1_14:
	ret;

}
	// .globl	_Z15MatrixMulKernelPfS_S_i
.visible .entry _Z15MatrixMulKernelPfS_S_i(
	.param .u64 .ptr .align 1 _Z15MatrixMulKernelPfS_S_i_param_0,
	.param .u64 .ptr .align 1 _Z15MatrixMulKernelPfS_S_i_param_1,
	.param .u64 .ptr .align 1 _Z15MatrixMulKernelPfS_S_i_param_2,
	.param .u32 _Z15MatrixMulKernelPfS_S_i_param_3
)
{
	.reg .pred 	%p<10>;
	.reg .b32 	%r<40>;
	.reg .b32 	%f<67>;
	.reg .b64 	%rd<67>;

	ld.param.u64 	%rd14, [_Z15MatrixMulKernelPfS_S_i_param_0];
	ld.param.u64 	%rd15, [_Z15MatrixMulKernelPfS_S_i_param_1];
	ld.param.u32 	%r18, [_Z15MatrixMulKernelPfS_S_i_param_3];
	cvta.to.global.u64 	%rd1, %rd15;
	cvta.to.global.u64 	%rd2, %rd14;
	mov.u32 	%r19, %ctaid.y;
	mov.u32 	%r20, %ntid.y;
	mov.u32 	%r21, %tid.y;
	mad.lo.s32 	%r1, %r19, %r20, %r21;
	mov.u32 	%r22, %ctaid.x;
	mov.u32 	%r23, %ntid.x;
	mov.u32 	%r24, %tid.x;
	mad.lo.s32 	%r2, %r22, %r23, %r24;
	max.s32 	%r25, %r1, %r2;
	setp.ge.s32 	%p1, %r25, %r18;
	@%p1 bra 	$L__BB2_13;
	mul.lo.s32 	%r3, %r18, %r1;
	and.b32  	%r4, %r18, 7;
	setp.lt.u32 	%p2, %r18, 8;
	mov.f32 	%f66, 0f00000000;
	mov.b32 	%r38, 0;
	@%p2 bra 	$L__BB2_4;
	and.b32  	%r38, %r18, 2147483640;
	neg.s32 	%r36, %r38;
	mul.wide.s32 	%rd16, %r18, 4;
	add.s64 	%rd3, %rd1, %rd16;
	shl.b32 	%r7, %r18, 3;
	mul.wide.s32 	%rd17, %r18, 8;
	add.s64 	%rd4, %rd1, %rd17;
	mul.wide.s32 	%rd18, %r18, 12;
	add.s64 	%rd5, %rd1, %rd18;
	mul.wide.s32 	%rd19, %r18, 16;
	add.s64 	%rd6, %rd1, %rd19;
	mul.wide.s32 	%rd20, %r18, 20;
	add.s64 	%rd7, %rd1, %rd20;
	mul.wide.s32 	%rd21, %r18, 24;
	add.s64 	%rd8, %rd1, %rd21;
	mul.wide.s32 	%rd22, %r18, 28;
	add.s64 	%rd9, %rd1, %rd22;
	mul.wide.u32 	%rd23, %r3, 4;
	add.s64 	%rd24, %rd23, %rd2;
	add.s64 	%rd66, %rd24, 16;
	mov.f32 	%f66, 0f00000000;
	mov.u32 	%r35, %r2;
$L__BB2_3:
	.pragma "nounroll";
	mul.wide.s32 	%rd25, %r35, 4;
	add.s64 	%rd26, %rd3, %rd25;
	add.s64 	%rd27, %rd4, %rd25;
	add.s64 	%rd28, %rd5, %rd25;
	add.s64 	%rd29, %rd6, %rd25;
	add.s64 	%rd30, %rd7, %rd25;
	add.s64 	%rd31, %rd8, %rd25;
	add.s64 	%rd32, %rd9, %rd25;
	add.s64 	%rd33, %rd1, %rd25;
	ld.global.f32 	%f16, [%rd66+-16];
	ld.global.f32 	%f17, [%rd33];
	fma.rn.f32 	%f18, %f16, %f17, %f66;
	ld.global.f32 	%f19, [%rd66+-12];
	ld.global.f32 	%f20, [%rd26];
	fma.rn.f32 	%f21, %f19, %f20, %f18;
	ld.global.f32 	%f22, [%rd66+-8];
	ld.global.f32 	%f23, [%rd27];
	fma.rn.f32 	%f24, %f22, %f23, %f21;
	ld.global.f32 	%f25, [%rd66+-4];
	ld.global.f32 	%f26, [%rd28];
	fma.rn.f32 	%f27, %f25, %f26, %f24;
	ld.global.f32 	%f28, [%rd66];
	ld.global.f32 	%f29, [%rd29];
	fma.rn.f32 	%f30, %f28, %f29, %f27;
	ld.global.f32 	%f31, [%rd66+4];
	ld.global.f32 	%f32, [%rd30];
	fma.rn.f32 	%f33, %f31, %f32, %f30;
	ld.global.f32 	%f34, [%rd66+8];
	ld.global.f32 	%f35, [%rd31];
	fma.rn.f32 	%f36, %f34, %f35, %f33;
	ld.global.f32 	%f37, [%rd66+12];
	ld.global.f32 	%f38, [%rd32];
	fma.rn.f32 	%f66, %f37, %f38, %f36;
	add.s32 	%r36, %r36, 8;
	add.s32 	%r35, %r35, %r7;
	add.s64 	%rd66, %rd66, 32;
	setp.ne.s32 	%p3, %r36, 0;
	@%p3 bra 	$L__BB2_3;
$L__BB2_4:
	setp.eq.s32 	%p4, %r4, 0;
	@%p4 bra 	$L__BB2_12;
	and.b32  	%r13, %r18, 3;
	setp.lt.u32 	%p5, %r4, 4;
	@%p5 bra 	$L__BB2_7;
	add.s32 	%r27, %r38, %r3;
	mul.wide.u32 	%rd34, %r27, 4;
	add.s64 	%rd35, %rd2, %rd34;
	ld.global.f32 	%f40, [%rd35];
	mad.lo.s32 	%r28, %r38, %r18, %r2;
	mul.wide.s32 	%rd36, %r28, 4;
	add.s64 	%rd37, %rd1, %rd36;
	ld.global.f32 	%f41, [%rd37];
	fma.rn.f32 	%f42, %f40, %f41, %f66;
	cvt.u64.u32 	%rd38, %r3;
	cvt.u64.u32 	%rd39, %r38;
	add.s64 	%rd40, %rd39, %rd38;
	shl.b64 	%rd41, %rd40, 2;
	add.s64 	%rd42, %rd2, %rd41;
	ld.global.f32 	%f43, [%rd42+4];
	mul.wide.s32 	%rd43, %r18, 4;
	add.s64 	%rd44, %rd37, %rd43;
	ld.global.f32 	%f44, [%rd44];
	fma.rn.f32 	%f45, %f43, %f44, %f42;
	ld.global.f32 	%f46, [%rd42+8];
	add.s64 	%rd45, %rd44, %rd43;
	ld.global.f32 	%f47, [%rd45];
	fma.rn.f32 	%f48, %f46, %f47, %f45;
	ld.global.f32 	%f49, [%rd42+12];
	add.s64 	%rd46, %rd45, %rd43;
	ld.global.f32 	%f50, [%rd46];
	fma.rn.f32 	%f66, %f49, %f50, %f48;
	add.s32 	%r38, %r38, 4;
$L__BB2_7:
	setp.eq.s32 	%p6, %r13, 0;
	@%p6 bra 	$L__BB2_12;
	setp.eq.s32 	%p7, %r13, 1;
	@%p7 bra 	$L__BB2_10;
	add.s32 	%r29, %r38, %r3;
	mul.wide.u32 	%rd47, %r29, 4;
	add.s64 	%rd48, %rd2, %rd47;
	ld.global.f32 	%f52, [%rd48];
	mad.lo.s32 	%r30, %r38, %r18, %r2;
	mul.wide.s32 	%rd49, %r30, 4;
	add.s64 	%rd50, %rd1, %rd49;
	ld.global.f32 	%f53, [%rd50];
	fma.rn.f32 	%f54, %f52, %f53, %f66;
	cvt.u64.u32 	%rd51, %r3;
	cvt.u64.u32 	%rd52, %r38;
	add.s64 	%rd53, %rd52, %rd51;
	shl.b64 	%rd54, %rd53, 2;
	add.s64 	%rd55, %rd2, %rd54;
	ld.global.f32 	%f55, [%rd55+4];
	mul.wide.s32 	%rd56, %r18, 4;
	add.s64 	%rd57, %rd50, %rd56;
	ld.global.f32 	%f56, [%rd57];
	fma.rn.f32 	%f66, %f55, %f56, %f54;
	add.s32 	%r38, %r38, 2;
$L__BB2_10:
	and.b32  	%r31, %r18, 1;
	setp.eq.b32 	%p8, %r31, 1;
	not.pred 	%p9, %p8;
	@%p9 bra 	$L__BB2_12;
	add.s32 	%r32, %r38, %r3;
	mul.wide.u32 	%rd58, %r32, 4;
	add.s64 	%rd59, %rd2, %rd58;
	ld.global.f32 	%f57, [%rd59];
	mad.lo.s32 	%r33, %r38, %r18, %r2;
	mul.wide.s32 	%rd60, %r33, 4;
	add.s64 	%rd61, %rd1, %rd60;
	ld.global.f32 	%f58, [%rd61];
	fma.rn.f32 	%f66, %f57, %f58, %f66;
$L__BB2_12:
	ld.param.u64 	%rd65, [_Z15MatrixMulKernelPfS_S_i_param_2];
	add.s32 	%r34, %r3, %r2;
	cvta.to.global.u64 	%rd62, %rd65;
	mul.wide.s32 	%rd63, %r34, 4;
	add.s64 	%rd64, %rd62, %rd63;
	st.global.f32 	[%rd64], %f66;
$L__BB2_13:
	ret;

}


// ===== COMPILED SASS (sm_100) =====

	.target	sm_100

	.elftype	@"ET_EXEC"


//--------------------- .note.nv.tkinfo           --------------------------
	.section	.note.nv.tkinfo,"",@"SHT_NOTE"
	.sectionflags	@"SHF_NOTE_NV_TKINFO"
	.tkinfo
        /*0018*/ 	.word	0x00000002
        /*0030*/ 	.string	""
        /*0030*/ 	.string	"ptxas"
        /*0030*/ 	.string	"Cuda compilation tools, release 13.0, V13.0.88"
        /*0030*/ 	.string	"Build cuda_13.0.r13.0/compiler.36424714_0"
        /*0030*/ 	.string	"-arch sm_100 -m 64 "



//--------------------- .note.nv.cuinfo           --------------------------
	.section	.note.nv.cuinfo,"",@"SHT_NOTE"
	.sectionflags	@"SHF_NOTE_NV_CUINFO"
        /*0018*/ 	.short	0x0002
        /*001a*/ 	.short	0x0064
        /*001c*/ 	.short	0x0082
	.zero		2


//--------------------- .nv.info                  --------------------------
	.section	.nv.info,"",@"SHT_CUDA_INFO"
	.align	4


	//----- nvinfo : EIATTR_REGCOUNT
	.align		4
        /*0000*/ 	.byte	0x04, 0x2f
        /*0002*/ 	.short	(.L_1 - .L_0)
	.align		4
.L_0:
        /*0004*/ 	.word	index@(_Z20MatrixMul_RowsKernelPfS_S_i)
        /*0008*/ 	.word	0x00000020


	//----- nvinfo : EIATTR_FRAME_SIZE
	.align		4
.L_1:
        /*000c*/ 	.byte	0x04, 0x11
        /*000e*/ 	.short	(.L_3 - .L_2)
	.align		4
.L_2:
        /*0010*/ 	.word	index@(_Z20MatrixMul_RowsKernelPfS_S_i)
        /*0014*/ 	.word	0x00000000


	//----- nvinfo : EIATTR_REGCOUNT
	.align		4
.L_3:
        /*0018*/ 	.byte	0x04, 0x2f
        /*001a*/ 	.short	(.L_5 - .L_4)
	.align		4
.L_4:
        /*001c*/ 	.word	index@(_Z20MatrixMul_ColsKernelPfS_S_i)
        /*0020*/ 	.word	0x00000020


	//----- nvinfo : EIATTR_FRAME_SIZE
	.align		4
.L_5:
        /*0024*/ 	.byte	0x04, 0x11
        /*0026*/ 	.short	(.L_7 - .L_6)
	.align		4
.L_6:
        /*0028*/ 	.word	index@(_Z20MatrixMul_ColsKernelPfS_S_i)
        /*002c*/ 	.word	0x00000000


	//----- nvinfo : EIATTR_REGCOUNT
	.align		4
.L_7:
        /*0030*/ 	.byte	0x04, 0x2f
        /*0032*/ 	.short	(.L_9 - .L_8)
	.align		4
.L_8:
        /*0034*/ 	.word	index@(_Z15MatrixMulKernelPfS_S_i)
        /*0038*/ 	.word	0x0000001e


	//----- nvinfo : EIATTR_FRAME_SIZE
	.align		4
.L_9:
        /*003c*/ 	.byte	0x04, 0x11
        /*003e*/ 	.short	(.L_11 - .L_10)
	.align		4
.L_10:
        /*0040*/ 	.word	index@(_Z15MatrixMulKernelPfS_S_i)
        /*0044*/ 	.word	0x00000000


	//----- nvinfo : EIATTR_MIN_STACK_SIZE
	.align		4
.L_11:
        /*0048*/ 	.byte	0x04, 0x12
        /*004a*/ 	.short	(.L_13 - .L_12)
	.align		4
.L_12:
        /*004c*/ 	.word	index@(_Z15MatrixMulKernelPfS_S_i)
        /*0050*/ 	.word	0x00000000


	//----- nvinfo : EIATTR_MIN_STACK_SIZE
	.align		4
.L_13:
        /*0054*/ 	.byte	0x04, 0x12
        /*0056*/ 	.short	(.L_15 - .L_14)
	.align		4
.L_14:
        /*0058*/ 	.word	index@(_Z20MatrixMul_ColsKernelPfS_S_i)
        /*005c*/ 	.word	0x00000000


	//----- nvinfo : EIATTR_MIN_STACK_SIZE
	.align		4
.L_15:
        /*0060*/ 	.byte	0x04, 0x12
        /*0062*/ 	.short	(.L_17 - .L_16)
	.align		4
.L_16:
        /*0064*/ 	.word	index@(_Z20MatrixMul_RowsKernelPfS_S_i)
        /*0068*/ 	.word	0x00000000
.L_17:


//--------------------- .nv.compat                --------------------------
	.section	.nv.compat,"",@"SHT_CUDA_COMPAT_INFO"
	.align	4
        /*0000*/ 	.byte	0x02, 0x09, 0x00, 0x00, 0x02, 0x02, 0x01, 0x00, 0x02, 0x05, 0x05, 0x00, 0x03, 0x07, 0x01, 0x01
        /*0010*/ 	.byte	0x02, 0x03, 0x00, 0x00, 0x02, 0x06, 0x01, 0x00, 0x04, 0x0b, 0x08, 0x00, 0x09, 0x00, 0x00, 0x00
        /*0020*/ 	.byte	0x00, 0x00, 0x00, 0x00


//--------------------- .nv.info._Z15MatrixMulKernelPfS_S_i --------------------------
	.section	.nv.info._Z15MatrixMulKernelPfS_S_i,"",@"SHT_CUDA_INFO"
	.sectionflags	@""
	.align	4


	//----- nvinfo : EIATTR_CUDA_API_VERSION
	.align		4
        /*0000*/ 	.byte	0x04, 0x37
        /*0002*/ 	.short	(.L_19 - .L_18)
.L_18:
        /*0004*/ 	.word	0x00000082


	//----- nvinfo : EIATTR_KPARAM_INFO
	.align		4
.L_19:
        /*0008*/ 	.byte	0x04, 0x17
        /*000a*/ 	.short	(.L_21 - .L_20)
.L_20:
        /*000c*/ 	.word	0x00000000
        /*0010*/ 	.short	0x0003
        /*0012*/ 	.short	0x0018
        /*0014*/ 	.byte	0x00, 0xf0, 0x11, 0x00


	//----- nvinfo : EIATTR_KPARAM_INFO
	.align		4
.L_21:
        /*0018*/ 	.byte	0x04, 0x17
        /*001a*/ 	.short	(.L_23 - .L_22)
.L_22:
        /*001c*/ 	.word	0x00000000
        /*0020*/ 	.short	0x0002
        /*0022*/ 	.short	0x0010
        /*0024*/ 	.byte	0x00, 0xf5, 0x21, 0x00


	//----- nvinfo : EIATTR_KPARAM_INFO
	.align		4
.L_23:
        /*0028*/ 	.byte	0x04, 0x17
        /*002a*/ 	.short	(.L_25 - .L_24)
.L_24:
        /*002c*/ 	.word	0x00000000
        /*0030*/ 	.short	0x0001
        /*0032*/ 	.short	0x0008
        /*0034*/ 	.byte	0x00, 0xf5, 0x21, 0x00


	//----- nvinfo : EIATTR_KPARAM_INFO
	.align		4
.L_25:
        /*0038*/ 	.byte	0x04, 0x17
        /*003a*/ 	.short	(.L_27 - .L_26)
.L_26:
        /*003c*/ 	.word	0x00000000
        /*0040*/ 	.short	0x0000
        /*0042*/ 	.short	0x0000
        /*0044*/ 	.byte	0x00, 0xf5, 0x21, 0x00


	//----- nvinfo : EIATTR_SPARSE_MMA_MASK
	.align		4
.L_27:
        /*0048*/ 	.byte	0x03, 0x50
        /*004a*/ 	.short	0x0000


	//----- nvinfo : EIATTR_MAXREG_COUNT
	.align		4
        /*004c*/ 	.byte	0x03, 0x1b
        /*004e*/ 	.short	0x00ff


	//----- nvinfo : EIATTR_MERCURY_ISA_VERSION
	.align		4
        /*0050*/ 	.byte	0x03, 0x5f
        /*0052*/ 	.short	0x0101


	//----- nvinfo : EIATTR_VRC_CTA_INIT_COUNT
	.align		4
        /*0054*/ 	.byte	0x02, 0x4a
	.zero		1
	.zero		1


	//----- nvinfo : EIATTR_EXIT_INSTR_OFFSETS
	.align		4
        /*0058*/ 	.byte	0x04, 0x1c
        /*005a*/ 	.short	(.L_29 - .L_28)


	//   ....[0]....
.L_28:
        /*005c*/ 	.word	0x000000c0


	//   ....[1]....
        /*0060*/ 	.word	0x00000a90


	//----- nvinfo : EIATTR_CBANK_PARAM_SIZE
	.align		4
.L_29:
        /*0064*/ 	.byte	0x03, 0x19
        /*0066*/ 	.short	0x001c


	//----- nvinfo : EIATTR_PARAM_CBANK
	.align		4
        /*0068*/ 	.byte	0x04, 0x0a
        /*006a*/ 	.short	(.L_31 - .L_30)
	.align		4
.L_30:
        /*006c*/ 	.word	index@(.nv.constant0._Z15MatrixMulKernelPfS_S_i)
        /*0070*/ 	.short	0x0380
        /*0072*/ 	.short	0x001c


	//----- nvinfo : EIATTR_SW_WAR
	.align		4
.L_31:
        /*0074*/ 	.byte	0x04, 0x36
        /*0076*/ 	.short	(.L_33 - .L_32)
.L_32:
        /*0078*/ 	.word	0x00000008
.L_33:


//--------------------- .nv.info._Z20MatrixMul_ColsKernelPfS_S_i --------------------------
	.section	.nv.info._Z20MatrixMul_ColsKernelPfS_S_i,"",@"SHT_CUDA_INFO"
	.sectionflags	@""
	.align	4


	//----- nvinfo : EIATTR_CUDA_API_VERSION
	.align		4
        /*0000*/ 	.byte	0x04, 0x37
        /*0002*/ 	.short	(.L_35 - .L_34)
.L_34:
        /*0004*/ 	.word	0x00000082


	//----- nvinfo : EIATTR_KPARAM_INFO
	.align		4
.L_35:
        /*0008*/ 	.byte	0x04, 0x17
        /*000a*/ 	.short	(.L_37 - .L_36)
.L_36:
        /*000c*/ 	.word	0x00000000
        /*0010*/ 	.short	0x0003
        /*0012*/ 	.short	0x0018
        /*0014*/ 	.byte	0x00, 0xf0, 0x11, 0x00


	//----- nvinfo : EIATTR_KPARAM_INFO
	.align		4
.L_37:
        /*0018*/ 	.byte	0x04, 0x17
        /*001a*/ 	.short	(.L_39 - .L_38)
.L_38:
        /*001c*/ 	.word	0x00000000
        /*0020*/ 	.short	0x0002
        /*0022*/ 	.short	0x0010
        /*0024*/ 	.byte	0x00, 0xf5, 0x21, 0x00


	//----- nvinfo : EIATTR_KPARAM_INFO
	.align		4
.L_39:
        /*0028*/ 	.byte	0x04, 0x17
        /*002a*/ 	.short	(.L_41 - .L_40)
.L_40:
        /*002c*/ 	.word	0x00000000
        /*0030*/ 	.short	0x0001
        /*0032*/ 	.short	0x0008
        /*0034*/ 	.byte	0x00, 0xf5, 0x21, 0x00


	//----- nvinfo : EIATTR_KPARAM_INFO
	.align		4
.L_41:
        /*0038*/ 	.byte	0x04, 0x17
        /*003a*/ 	.short	(.L_43 - .L_42)
.L_42:
        /*003c*/ 	.word	0x00000000
        /*0040*/ 	.short	0x0000
        /*0042*/ 	.short	0x0000
        /*0044*/ 	.byte	0x00, 0xf5, 0x21, 0x00


	//----- nvinfo : EIATTR_SPARSE_MMA_MASK
	.align		4
.L_43:
        /*0048*/ 	.byte	0x03, 0x50
        /*004a*/ 	.short	0x0000


	//----- nvinfo : EIATTR_MAXREG_COUNT
	.align		4
        /*004c*/ 	.byte	0x03, 0x1b
        /*004e*/ 	.short	0x00ff


	//----- nvinfo : EIATTR_MERCURY_ISA_VERSION
	.align		4
        /*0050*/ 	.byte	0x03, 0x5f
        /*0052*/ 	.short	0x0101


	//----- nvinfo : EIATTR_VRC_CTA_INIT_COUNT
	.align		4
        /*0054*/ 	.byte	0x02, 0x4a
	.zero		1
	.zero		1


	//----- nvinfo : EIATTR_EXIT_INSTR_OFFSETS
	.align		4
        /*0058*/ 	.byte	0x04, 0x1c
        /*005a*/ 	.short	(.L_45 - .L_44)


	//   ....[0]....
.L_44:
        /*005c*/ 	.word	0x000000d0


	//   ....[1]....
        /*0060*/ 	.word	0x000008f0


	//----- nvinfo : EIATTR_CBANK_PARAM_SIZE
	.align		4
.L_45:
        /*0064*/ 	.byte	0x03, 0x19
        /*0066*/ 	.short	0x001c


	//----- nvinfo : EIATTR_PARAM_CBANK
	.align		4
        /*0068*/ 	.byte	0x04, 0x0a
        /*006a*/ 	.short	(.L_47 - .L_46)
	.align		4
.L_46:
        /*006c*/ 	.word	index@(.nv.constant0._Z20MatrixMul_ColsKernelPfS_S_i)
        /*0070*/ 	.short	0x0380
        /*0072*/ 	.short	0x001c


	//----- nvinfo : EIATTR_SW_WAR
	.align		4
.L_47:
        /*0074*/ 	.byte	0x04, 0x36
        /*0076*/ 	.short	(.L_49 - .L_48)
.L_48:
        /*0078*/ 	.word	0x00000008
.L_49:


//--------------------- .nv.info._Z20MatrixMul_RowsKernelPfS_S_i --------------------------
	.section	.nv.info._Z20MatrixMul_RowsKernelPfS_S_i,"",@"SHT_CUDA_INFO"
	.sectionflags	@""
	.align	4


	//----- nvinfo : EIATTR_CUDA_API_VERSION
	.align		4
        /*0000*/ 	.byte	0x04, 0x37
        /*0002*/ 	.short	(.L_51 - .L_50)
.L_50:
        /*0004*/ 	.word	0x00000082


	//----- nvinfo : EIATTR_KPARAM_INFO
	.align		4
.L_51:
        /*0008*/ 	.byte	0x04, 0x17
        /*000a*/ 	.short	(.L_53 - .L_52)
.L_52:
        /*000c*/ 	.word	0x00000000
        /*0010*/ 	.short	0x0003
        /*0012*/ 	.short	0x0018
        /*0014*/ 	.byte	0x00, 0xf0, 0x11, 0x00


	//----- nvinfo : EIATTR_KPARAM_INFO
	.align		4
.L_53:
        /*0018*/ 	.byte	0x04, 0x17
        /*001a*/ 	.short	(.L_55 - .L_54)
.L_54:
        /*001c*/ 	.word	0x00000000
        /*0020*/ 	.short	0x0002
        /*0022*/ 	.short	0x0010
        /*0024*/ 	.byte	0x00, 0xf5, 0x21, 0x00


	//----- nvinfo : EIATTR_KPARAM_INFO
	.align		4
.L_55:
        /*0028*/ 	.byte	0x04, 0x17
        /*002a*/ 	.short	(.L_57 - .L_56)
.L_56:
        /*002c*/ 	.word	0x00000000
        /*0030*/ 	.short	0x0001
        /*0032*/ 	.short	0x0008
        /*0034*/ 	.byte	0x00, 0xf5, 0x21, 0x00


	//----- nvinfo : EIATTR_KPARAM_INFO
	.align		4
.L_57:
        /*0038*/ 	.byte	0x04, 0x17
        /*003a*/ 	.short	(.L_59 - .L_58)
.L_58:
        /*003c*/ 	.word	0x00000000
        /*0040*/ 	.short	0x0000
        /*0042*/ 	.short	0x0000
        /*0044*/ 	.byte	0x00, 0xf5, 0x21, 0x00


	//----- nvinfo : EIATTR_SPARSE_MMA_MASK
	.align		4
.L_59:
        /*0048*/ 	.byte	0x03, 0x50
        /*004a*/ 	.short	0x0000


	//----- nvinfo : EIATTR_MAXREG_COUNT
	.align		4
        /*004c*/ 	.byte	0x03, 0x1b
        /*004e*/ 	.short	0x00ff


	//----- nvinfo : EIATTR_MERCURY_ISA_VERSION
	.align		4
        /*0050*/ 	.byte	0x03, 0x5f
        /*0052*/ 	.short	0x0101


	//----- nvinfo : EIATTR_VRC_CTA_INIT_COUNT
	.align		4
        /*0054*/ 	.byte	0x02, 0x4a
	.zero		1
	.zero		1


	//----- nvinfo : EIATTR_EXIT_INSTR_OFFSETS
	.align		4
        /*0058*/ 	.byte	0x04, 0x1c
        /*005a*/ 	.short	(.L_61 - .L_60)


	//   ....[0]....
.L_60:
        /*005c*/ 	.word	0x000000d0


	//   ....[1]....
        /*0060*/ 	.word	0x00000a40


	//----- nvinfo : EIATTR_CBANK_PARAM_SIZE
	.align		4
.L_61:
        /*0064*/ 	.byte	0x03, 0x19
        /*0066*/ 	.short	0x001c


	//----- nvinfo : EIATTR_PARAM_CBANK
	.align		4
        /*0068*/ 	.byte	0x04, 0x0a
        /*006a*/ 	.short	(.L_63 - .L_62)
	.align		4
.L_62:
        /*006c*/ 	.word	index@(.nv.constant0._Z20MatrixMul_RowsKernelPfS_S_i)
        /*0070*/ 	.short	0x0380
        /*0072*/ 	.short	0x001c


	//----- nvinfo : EIATTR_SW_WAR
	.align		4
.L_63:
        /*0074*/ 	.byte	0x04, 0x36
        /*0076*/ 	.short	(.L_65 - .L_64)
.L_64:
        /*0078*/ 	.word	0x00000008
.L_65:


//--------------------- .nv.callgraph             --------------------------
	.section	.nv.callgraph,"",@"SHT_CUDA_CALLGRAPH"
	.align	4
	.sectionentsize	8
	.align		4
        /*0000*/ 	.word	0x00000000
	.align		4
        /*0004*/ 	.word	0xffffffff
	.align		4
        /*0008*/ 	.word	0x00000000
	.align		4
        /*000c*/ 	.word	0xfffffffe
	.align		4
        /*0010*/ 	.word	0x00000000
	.align		4
        /*0014*/ 	.word	0xfffffffd
	.align		4
        /*0018*/ 	.word	0x00000000
	.align		4
        /*001c*/ 	.word	0xfffffffc


//--------------------- .text._Z15MatrixMulKernelPfS_S_i --------------------------
	.section	.text._Z15MatrixMulKernelPfS_S_i,"ax",@progbits
	.align	128
        .global         _Z15MatrixMulKernelPfS_S_i
        .type           _Z15MatrixMulKernelPfS_S_i,@function
        .size           _Z15MatrixMulKernelPfS_S_i,(.L_x_17 - _Z15MatrixMulKernelPfS_S_i)
        .other          _Z15MatrixMulKernelPfS_S_i,@"STO_CUDA_ENTRY STV_DEFAULT"
_Z15MatrixMulKernelPfS_S_i:
.text._Z15MatrixMulKernelPfS_S_i:
[----:B------:R-:W-:Y:S01]  /*0000*/  LDC R1, c[0x0][0x37c] ;  /* 0x0000df00ff017b82 */ /* 0x000fe20000000800 */
[----:B------:R-:W0:Y:S07]  /*0010*/  S2R R0, SR_TID.Y ;  /* 0x0000000000007919 */ /* 0x000e2e0000002200 */
[----:B------:R-:W0:Y:S01]  /*0020*/  S2UR UR4, SR_CTAID.Y ;  /* 0x00000000000479c3 */ /* 0x000e220000002600 */
[----:B------:R-:W1:Y:S01]  /*0030*/  LDCU UR20, c[0x0][0x398] ;  /* 0x00007300ff1477ac */ /* 0x000e620008000800 */
[----:B------:R-:W2:Y:S06]  /*0040*/  S2R R3, SR_TID.X ;  /* 0x0000000000037919 */ /* 0x000eac0000002100 */
[----:B------:R-:W0:Y:S08]  /*0050*/  LDC R13, c[0x0][0x364] ;  /* 0x0000d900ff0d7b82 */ /* 0x000e300000000800 */
[----:B------:R-:W2:Y:S08]  /*0060*/  S2UR UR5, SR_CTAID.X ;  /* 0x00000000000579c3 */ /* 0x000eb00000002500 */
[----:B------:R-:W2:Y:S01]  /*0070*/  LDC R2, c[0x0][0x360] ;  /* 0x0000d800ff027b82 */ /* 0x000ea20000000800 */
[----:B0-----:R-:W-:-:S02]  /*0080*/  IMAD R13, R13, UR4, R0 ;  /* 0x000000040d0d7c24 */ /* 0x001fc4000f8e0200 */
[----:B--2---:R-:W-:-:S05]  /*0090*/  IMAD R0, R2, UR5, R3 ;  /* 0x0000000502007c24 */ /* 0x004fca000f8e0203 */
[----:B------:R-:W-:-:S04]  /*00a0*/  VIMNMX R2, PT, PT, R13, R0, !PT ;  /* 0x000000000d027248 */ /* 0x000fc80007fe0100 */
[----:B-1----:R-:W-:-:S13]  /*00b0*/  ISETP.GE.AND P0, PT, R2, UR20, PT ;  /* 0x0000001402007c0c */ /* 0x002fda000bf06270 */
[----:B------:R-:W-:Y:S05]  /*00c0*/  @P0 EXIT ;  /* 0x000000000000094d */ /* 0x000fea0003800000 */
[----:B------:R-:W-:Y:S01]  /*00d0*/  UISETP.GE.U32.AND UP0, UPT, UR20, 0x8, UPT ;  /* 0x000000081400788c */ /* 0x000fe2000bf06070 */
[----:B------:R-:W-:Y:S02]  /*00e0*/  HFMA2 R12, -RZ, RZ, 0, 0 ;  /* 0x00000000ff0c7431 */ /* 0x000fe400000001ff */
[----:B------:R-:W-:Y:S01]  /*00f0*/  IMAD R13, R13, UR20, RZ ;  /* 0x000000140d0d7c24 */ /* 0x000fe2000f8e02ff */
[----:B------:R-:W-:Y:S01]  /*0100*/  UMOV UR4, URZ ;  /* 0x000000ff00047c82 */ /* 0x000fe20008000000 */
[----:B------:R-:W0:Y:S04]  /*0110*/  LDCU.64 UR18, c[0x0][0x358] ;  /* 0x00006b00ff1277ac */ /* 0x000e280008000a00 */
[----:B------:R-:W-:Y:S05]  /*0120*/  BRA.U !UP0, `(.L_x_0) ;  /* 0x0000000508047547 */ /* 0x000fea000b800000 */
[----:B------:R-:W1:Y:S01]  /*0130*/  LDCU.128 UR24, c[0x0][0x380] ;  /* 0x00007000ff1877ac */ /* 0x000e620008000c00 */
[----:B------:R-:W-:Y:S02]  /*0140*/  MOV R12, RZ ;  /* 0x000000ff000c7202 */ /* 0x000fe40000000f00 */
[----:B------:R-:W-:Y:S01]  /*0150*/  MOV R14, R0 ;  /* 0x00000000000e7202 */ /* 0x000fe20000000f00 */
[----:B------:R-:W-:-:S04]  /*0160*/  ULOP3.LUT UR4, UR20, 0x7ffffff8, URZ, 0xc0, !UPT ;  /* 0x7ffffff814047892 */ /* 0x000fc8000f8ec0ff */
[----:B------:R-:W-:Y:S01]  /*0170*/  UIADD3 UR5, UPT, UPT, -UR4, URZ, URZ ;  /* 0x000000ff04057290 */ /* 0x000fe2000fffe1ff */
[----:B-1----:R-:W-:Y:S01]  /*0180*/  MOV R2, UR24 ;  /* 0x0000001800027c02 */ /* 0x002fe20008000f00 */
[----:B------:R-:W-:Y:S01]  /*0190*/  UIMAD.WIDE UR6, UR20, 0x8, UR26 ;  /* 0x00000008140678a5 */ /* 0x000fe2000f8e021a */
[----:B------:R-:W-:Y:S01]  /*01a0*/  MOV R3, UR25 ;  /* 0x0000001900037c02 */ /* 0x000fe20008000f00 */
[----:B------:R-:W-:Y:S02]  /*01b0*/  UIMAD.WIDE UR8, UR20, 0xc, UR26 ;  /* 0x0000000c140878a5 */ /* 0x000fe4000f8e021a */
[----:B------:R-:W-:Y:S01]  /*01c0*/  UIMAD.WIDE UR10, UR20, 0x10, UR26 ;  /* 0x00000010140a78a5 */ /* 0x000fe2000f8e021a */
[----:B------:R-:W-:Y:S01]  /*01d0*/  IMAD.WIDE.U32 R2, R13, 0x4, R2 ;  /* 0x000000040d027825 */ /* 0x000fe200078e0002 */
[----:B------:R-:W-:Y:S02]  /*01e0*/  UIMAD.WIDE UR12, UR20, 0x14, UR26 ;  /* 0x00000014140c78a5 */ /* 0x000fe4000f8e021a */
[----:B------:R-:W-:Y:S01]  /*01f0*/  UIMAD.WIDE UR14, UR20, 0x18, UR26 ;  /* 0x00000018140e78a5 */ /* 0x000fe2000f8e021a */
[----:B------:R-:W-:Y:S01]  /*0200*/  IADD3 R2, P0, PT, R2, 0x10, RZ ;  /* 0x0000001002027810 */ /* 0x000fe20007f1e0ff */
[----:B------:R-:W-:-:S03]  /*0210*/  UIMAD.WIDE UR16, UR20, 0x1c, UR26 ;  /* 0x0000001c141078a5 */ /* 0x000fc6000f8e021a */
[----:B------:R-:W-:-:S09]  /*0220*/  IADD3.X R3, PT, PT, RZ, R3, RZ, P0, !PT ;  /* 0x00000003ff037210 */ /* 0x000fd200007fe4ff */
.L_x_1:
[----:B------:R-:W-:Y:S01]  /*0230*/  UIMAD.WIDE UR22, UR20, 0x4, UR26 ;  /* 0x00000004141678a5 */ /* 0x000fe2000f8e021a */
[----:B------:R-:W-:Y:S02]  /*0240*/  IMAD.MOV.U32 R23, RZ, RZ, 0x4 ;  /* 0x00000004ff177424 */ /* 0x000fe400078e00ff */
[----:B------:R-:W-:Y:S01]  /*0250*/  HFMA2 R11, -RZ, RZ, 0, 2.384185791015625e-07 ;  /* 0x00000004ff0b7431 */ /* 0x000fe200000001ff */
[----:B------:R-:W-:Y:S01]  /*0260*/  MOV R25, 0x4 ;  /* 0x0000000400197802 */ /* 0x000fe20000000f00 */
[----:B0-----:R-:W2:Y:S01]  /*0270*/  LDG.E R21, desc[UR18][R2.64+-0x10] ;  /* 0xfffff01202157981 */ /* 0x001ea2000c1e1900 */
[C---:B------:R-:W-:Y:S01]  /*0280*/  IMAD.WIDE R22, R14.reuse, R23, UR26 ;  /* 0x0000001a0e167e25 */ /* 0x040fe2000f8e0217 */
[----:B------:R-:W-:Y:S02]  /*0290*/  MOV R8, UR22 ;  /* 0x0000001600087c02 */ /* 0x000fe40008000f00 */
[----:B------:R-:W-:Y:S01]  /*02a0*/  MOV R9, UR23 ;  /* 0x0000001700097c02 */ /* 0x000fe20008000f00 */
[----:B------:R-:W3:Y:S02]  /*02b0*/  LDG.E R19, desc[UR18][R2.64+-0xc] ;  /* 0xfffff41202137981 */ /* 0x000ee4000c1e1900 */
[----:B------:R-:W-:-:S02]  /*02c0*/  IMAD.WIDE R8, R14, 0x4, R8 ;  /* 0x000000040e087825 */ /* 0x000fc400078e0208 */
[----:B------:R-:W2:Y:S01]  /*02d0*/  LDG.E R22, desc[UR18][R22.64] ;  /* 0x0000001216167981 */ /* 0x000ea2000c1e1900 */
[----:B------:R-:W-:Y:S01]  /*02e0*/  MOV R5, 0x4 ;  /* 0x0000000400057802 */ /* 0x000fe20000000f00 */
[C---:B------:R-:W-:Y:S02]  /*02f0*/  IMAD.WIDE R24, R14.reuse, R25, UR6 ;  /* 0x000000060e187e25 */ /* 0x040fe4000f8e0219 */
[----:B------:R0:W3:Y:S02]  /*0300*/  LDG.E R20, desc[UR18][R8.64] ;  /* 0x0000001208147981 */ /* 0x0000e4000c1e1900 */
[----:B------:R-:W-:Y:S02]  /*0310*/  IMAD.WIDE R10, R14, R11, UR8 ;  /* 0x000000080e0a7e25 */ /* 0x000fe4000f8e020b */
[----:B------:R-:W4:Y:S04]  /*0320*/  LDG.E R18, desc[UR18][R24.64] ;  /* 0x0000001218127981 */ /* 0x000f28000c1e1900 */
[----:B------:R-:W4:Y:S01]  /*0330*/  LDG.E R17, desc[UR18][R2.64+-0x8] ;  /* 0xfffff81202117981 */ /* 0x000f22000c1e1900 */
[----:B0-----:R-:W-:-:S02]  /*0340*/  HFMA2 R9, -RZ, RZ, 0, 2.384185791015625e-07 ;  /* 0x00000004ff097431 */ /* 0x001fc400000001ff */
[----:B------:R-:W-:Y:S01]  /*0350*/  IMAD.MOV.U32 R7, RZ, RZ, 0x4 ;  /* 0x00000004ff077424 */ /* 0x000fe200078e00ff */
[----:B------:R0:W5:Y:S01]  /*0360*/  LDG.E R16, desc[UR18][R10.64] ;  /* 0x000000120a107981 */ /* 0x000162000c1e1900 */
[----:B------:R-:W-:-:S03]  /*0370*/  IMAD.WIDE R4, R14, R5, UR10 ;  /* 0x0000000a0e047e25 */ /* 0x000fc6000f8e0205 */
[----:B------:R-:W5:Y:S01]  /*0380*/  LDG.E R15, desc[UR18][R2.64+-0x4] ;  /* 0xfffffc12020f7981 */ /* 0x000f62000c1e1900 */
[C---:B------:R-:W-:Y:S01]  /*0390*/  IMAD.WIDE R6, R14.reuse, R7, UR12 ;  /* 0x0000000c0e067e25 */ /* 0x040fe2000f8e0207 */
[----:B------:R-:W-:Y:S02]  /*03a0*/  MOV R27, 0x4 ;  /* 0x00000004001b7802 */ /* 0x000fe40000000f00 */
[----:B------:R1:W5:Y:S01]  /*03b0*/  LDG.E R4, desc[UR18][R4.64] ;  /* 0x0000001204047981 */ /* 0x000362000c1e1900 */
[----:B------:R-:W-:-:S03]  /*03c0*/  IMAD.WIDE R8, R14, R9, UR14 ;  /* 0x0000000e0e087e25 */ /* 0x000fc6000f8e0209 */
[----:B------:R-:W5:Y:S01]  /*03d0*/  LDG.E R23, desc[UR18][R2.64] ;  /* 0x0000001202177981 */ /* 0x000f62000c1e1900 */
[----:B0-----:R-:W-:-:S03]  /*03e0*/  IMAD.WIDE R10, R14, R27, UR16 ;  /* 0x000000100e0a7e25 */ /* 0x001fc6000f8e021b */
[----:B------:R-:W5:Y:S04]  /*03f0*/  LDG.E R7, desc[UR18][R6.64] ;  /* 0x0000001206077981 */ /* 0x000f68000c1e1900 */
[----:B------:R-:W5:Y:S04]  /*0400*/  LDG.E R24, desc[UR18][R2.64+0x4] ;  /* 0x0000041202187981 */ /* 0x000f68000c1e1900 */
[----:B------:R-:W5:Y:S04]  /*0410*/  LDG.E R8, desc[UR18][R8.64] ;  /* 0x0000001208087981 */ /* 0x000f68000c1e1900 */
[----:B------:R-:W5:Y:S04]  /*0420*/  LDG.E R25, desc[UR18][R2.64+0x8] ;  /* 0x0000081202197981 */ /* 0x000f68000c1e1900 */
[----:B------:R-:W5:Y:S04]  /*0430*/  LDG.E R10, desc[UR18][R10.64] ;  /* 0x000000120a0a7981 */ /* 0x000f68000c1e1900 */
[----:B------:R0:W5:Y:S01]  /*0440*/  LDG.E R27, desc[UR18][R2.64+0xc] ;  /* 0x00000c12021b7981 */ /* 0x000162000c1e1900 */
[----:B------:R-:W-:-:S04]  /*0450*/  UIADD3 UR5, UPT, UPT, UR5, 0x8, URZ ;  /* 0x0000000805057890 */ /* 0x000fc8000fffe0ff */
[----:B------:R-:W-:Y:S01]  /*0460*/  UISETP.NE.AND UP0, UPT, UR5, URZ, UPT ;  /* 0x000000ff0500728c */ /* 0x000fe2000bf05270 */
[----:B-1----:R-:W-:Y:S02]  /*0470*/  MOV R5, UR20 ;  /* 0x0000001400057c02 */ /* 0x002fe40008000f00 */
[----:B0-----:R-:W-:Y:S02]  /*0480*/  IADD3 R2, P0, PT, R2, 0x20, RZ ;  /* 0x0000002002027810 */ /* 0x001fe40007f1e0ff */
[----:B------:R-:W-:Y:S02]  /*0490*/  LEA R14, R5, R14, 0x3 ;  /* 0x0000000e050e7211 */ /* 0x000fe400078e18ff */
[----:B------:R-:W-:Y:S01]  /*04a0*/  IADD3.X R3, PT, PT, RZ, R3, RZ, P0, !PT ;  /* 0x00000003ff037210 */ /* 0x000fe200007fe4ff */
[----:B--2---:R-:W-:-:S04]  /*04b0*/  FFMA R22, R21, R22, R12 ;  /* 0x0000001615167223 */ /* 0x004fc8000000000c */
[----:B---3--:R-:W-:-:S04]  /*04c0*/  FFMA R20, R19, R20, R22 ;  /* 0x0000001413147223 */ /* 0x008fc80000000016 */
[----:B----4-:R-:W-:-:S04]  /*04d0*/  FFMA R18, R17, R18, R20 ;  /* 0x0000001211127223 */ /* 0x010fc80000000014 */
[----:B-----5:R-:W-:-:S04]  /*04e0*/  FFMA R16, R15, R16, R18 ;  /* 0x000000100f107223 */ /* 0x020fc80000000012 */
[----:B------:R-:W-:-:S04]  /*04f0*/  FFMA R23, R23, R4, R16 ;  /* 0x0000000417177223 */ /* 0x000fc80000000010 */
[----:B------:R-:W-:-:S04]  /*0500*/  FFMA R24, R24, R7, R23 ;  /* 0x0000000718187223 */ /* 0x000fc80000000017 */
[----:B------:R-:W-:-:S04]  /*0510*/  FFMA R8, R25, R8, R24 ;  /* 0x0000000819087223 */ /* 0x000fc80000000018 */
[----:B------:R-:W-:Y:S01]  /*0520*/  FFMA R12, R27, R10, R8 ;  /* 0x0000000a1b0c7223 */ /* 0x000fe20000000008 */
[----:B------:R-:W-:Y:S06]  /*0530*/  BRA.U UP0, `(.L_x_1) ;  /* 0xfffffffd003c7547 */ /* 0x000fec000b83ffff */
.L_x_0:
[----:B------:R-:W-:-:S04]  /*0540*/  ULOP3.LUT UR6, UR20, 0x7, URZ, 0xc0, !UPT ;  /* 0x0000000714067892 */ /* 0x000fc8000f8ec0ff */
[----:B------:R-:W-:-:S09]  /*0550*/  UISETP.NE.AND UP0, UPT, UR6, URZ, UPT ;  /* 0x000000ff0600728c */ /* 0x000fd2000bf05270 */
[----:B------:R-:W-:Y:S05]  /*0560*/  BRA.U !UP0, `(.L_x_2) ;  /* 0x0000000508387547 */ /* 0x000fea000b800000 */
[----:B------:R-:W-:Y:S02]  /*0570*/  UISETP.GE.U32.AND UP0, UPT, UR6, 0x4, UPT ;  /* 0x000000040600788c */ /* 0x000fe4000bf06070 */
[----:B------:R-:W-:-:S04]  /*0580*/  ULOP3.LUT UR5, UR20, 0x3, URZ, 0xc0, !UPT ;  /* 0x0000000314057892 */ /* 0x000fc8000f8ec0ff */
[----:B------:R-:W-:-:S03]  /*0590*/  UISETP.NE.AND UP1, UPT, UR5, URZ, UPT ;  /* 0x000000ff0500728c */ /* 0x000fc6000bf25270 */
[----:B------:R-:W-:Y:S08]  /*05a0*/  BRA.U !UP0, `(.L_x_3) ;  /* 0x00000001087c7547 */ /* 0x000ff0000b800000 */
[----:B------:R-:W1:Y:S01]  /*05b0*/  LDC.64 R6, c[0x0][0x388] ;  /* 0x0000e200ff067b82 */ /* 0x000e620000000a00 */
[----:B------:R-:W2:Y:S01]  /*05c0*/  LDCU.64 UR6, c[0x0][0x380] ;  /* 0x00007000ff0677ac */ /* 0x000ea20008000a00 */
[----:B------:R-:W-:Y:S01]  /*05d0*/  IMAD.U32 R9, RZ, RZ, UR4 ;  /* 0x00000004ff097e24 */ /* 0x000fe2000f8e00ff */
[C---:B------:R-:W-:Y:S02]  /*05e0*/  IADD3 R3, PT, PT, R13.reuse, UR4, RZ ;  /* 0x000000040d037c10 */ /* 0x040fe4000fffe0ff */
[----:B------:R-:W-:Y:S01]  /*05f0*/  IADD3 R10, P0, PT, R13, UR4, RZ ;  /* 0x000000040d0a7c10 */ /* 0x000fe2000ff1e0ff */
[----:B------:R-:W-:Y:S01]  /*0600*/  IMAD R9, R9, UR20, R0 ;  /* 0x0000001409097c24 */ /* 0x000fe2000f8e0200 */
[----:B------:R-:W-:Y:S01]  /*0610*/  MOV R11, UR20 ;  /* 0x00000014000b7c02 */ /* 0x000fe20008000f00 */
[----:B------:R-:W3:Y:S01]  /*0620*/  LDC.64 R4, c[0x0][0x380] ;  /* 0x0000e000ff047b82 */ /* 0x000ee20000000a00 */
[----:B------:R-:W-:Y:S01]  /*0630*/  MOV R15, UR20 ;  /* 0x00000014000f7c02 */ /* 0x000fe20008000f00 */
[----:B-1----:R-:W-:Y:S01]  /*0640*/  IMAD.WIDE R6, R9, 0x4, R6 ;  /* 0x0000000409067825 */ /* 0x002fe200078e0206 */
[----:B------:R-:W-:-:S05]  /*0650*/  MOV R9, UR20 ;  /* 0x0000001400097c02 */ /* 0x000fca0008000f00 */
[----:B------:R-:W-:Y:S02]  /*0660*/  IMAD.WIDE R8, R9, 0x4, R6 ;  /* 0x0000000409087825 */ /* 0x000fe400078e0206 */
[----:B0-----:R-:W4:Y:S02]  /*0670*/  LDG.E R6, desc[UR18][R6.64] ;  /* 0x0000001206067981 */ /* 0x001f24000c1e1900 */
[----:B---3--:R-:W-:Y:S01]  /*0680*/  IMAD.WIDE.U32 R4, R3, 0x4, R4 ;  /* 0x0000000403047825 */ /* 0x008fe200078e0004 */
[----:B------:R-:W-:Y:S01]  /*0690*/  IADD3.X R3, PT, PT, RZ, RZ, RZ, P0, !PT ;  /* 0x000000ffff037210 */ /* 0x000fe200007fe4ff */
[----:B------:R-:W3:Y:S01]  /*06a0*/  LDG.E R17, desc[UR18][R8.64] ;  /* 0x0000001208117981 */ /* 0x000ee2000c1e1900 */
[----:B--2---:R-:W-:-:S03]  /*06b0*/  LEA R2, P0, R10, UR6, 0x2 ;  /* 0x000000060a027c11 */ /* 0x004fc6000f8010ff */
[----:B------:R-:W4:Y:S01]  /*06c0*/  LDG.E R5, desc[UR18][R4.64] ;  /* 0x0000001204057981 */ /* 0x000f22000c1e1900 */
[----:B------:R-:W-:Y:S01]  /*06d0*/  LEA.HI.X R3, R10, UR7, R3, 0x2, P0 ;  /* 0x000000070a037c11 */ /* 0x000fe200080f1403 */
[----:B------:R-:W-:-:S04]  /*06e0*/  IMAD.WIDE R10, R11, 0x4, R8 ;  /* 0x000000040b0a7825 */ /* 0x000fc800078e0208 */
[----:B------:R-:W3:Y:S01]  /*06f0*/  LDG.E R16, desc[UR18][R2.64+0x4] ;  /* 0x0000041202107981 */ /* 0x000ee2000c1e1900 */
[----:B------:R-:W-:-:S03]  /*0700*/  IMAD.WIDE R14, R15, 0x4, R10 ;  /* 0x000000040f0e7825 */ /* 0x000fc600078e020a */
[----:B------:R-:W2:Y:S04]  /*0710*/  LDG.E R19, desc[UR18][R10.64] ;  /* 0x000000120a137981 */ /* 0x000ea8000c1e1900 */
[----:B------:R-:W2:Y:S04]  /*0720*/  LDG.E R18, desc[UR18][R2.64+0x8] ;  /* 0x0000081202127981 */ /* 0x000ea8000c1e1900 */
[----:B------:R-:W5:Y:S04]  /*0730*/  LDG.E R20, desc[UR18][R2.64+0xc] ;  /* 0x00000c1202147981 */ /* 0x000f68000c1e1900 */
[----:B------:R-:W5:Y:S01]  /*0740*/  LDG.E R14, desc[UR18][R14.64] ;  /* 0x000000120e0e7981 */ /* 0x000f62000c1e1900 */
[----:B------:R-:W-:Y:S01]  /*0750*/  UIADD3 UR4, UPT, UPT, UR4, 0x4, URZ ;  /* 0x0000000404047890 */ /* 0x000fe2000fffe0ff */
[----:B----4-:R-:W-:-:S04]  /*0760*/  FFMA R5, R5, R6, R12 ;  /* 0x0000000605057223 */ /* 0x010fc8000000000c */
[----:B---3--:R-:W-:-:S04]  /*0770*/  FFMA R5, R16, R17, R5 ;  /* 0x0000001110057223 */ /* 0x008fc80000000005 */
[----:B--2---:R-:W-:-:S04]  /*0780*/  FFMA R5, R18, R19, R5 ;  /* 0x0000001312057223 */ /* 0x004fc80000000005 */
[----:B-----5:R-:W-:-:S07]  /*0790*/  FFMA R12, R20, R14, R5 ;  /* 0x0000000e140c7223 */ /* 0x020fce0000000005 */
.L_x_3:
[----:B------:R-:W-:Y:S05]  /*07a0*/  BRA.U !UP1, `(.L_x_2) ;  /* 0x0000000109a87547 */ /* 0x000fea000b800000 */
[----:B------:R-:W-:Y:S01]  /*07b0*/  UISETP.NE.AND UP0, UPT, UR5, 0x1, UPT ;  /* 0x000000010500788c */ /* 0x000fe2000bf05270 */
[----:B------:R-:W-:Y:S01]  /*07c0*/  MOV R7, UR4 ;  /* 0x0000000400077c02 */ /* 0x000fe20008000f00 */
[----:B------:R-:W-:Y:S02]  /*07d0*/  ULOP3.LUT UR5, UR20, 0x1, URZ, 0xc0, !UPT ;  /* 0x0000000114057892 */ /* 0x000fe4000f8ec0ff */
[----:B------:R-:W-:Y:S02]  /*07e0*/  MOV R15, UR20 ;  /* 0x00000014000f7c02 */ /* 0x000fe40008000f00 */
[----:B------:R-:W-:Y:S01]  /*07f0*/  UISETP.NE.U32.AND UP1, UPT, UR5, 0x1, UPT ;  /* 0x000000010500788c */ /* 0x000fe2000bf25070 */
[----:B------:R-:W-:-:S04]  /*0800*/  PLOP3.LUT P1, PT, PT, PT, UP0, 0x80, 0x8 ;  /* 0x000000000008781c */ /* 0x000fc80003f2f008 */
[----:B------:R-:W1:Y:S01]  /*0810*/  @UP0 LDCU.128 UR8, c[0x0][0x380] ;  /* 0x00007000ff0807ac */ /* 0x000e620008000c00 */
[----:B------:R-:W-:Y:S01]  /*0820*/  PLOP3.LUT P0, PT, PT, PT, UP1, 0x80, 0x8 ;  /* 0x000000000008781c */ /* 0x000fe20003f0f018 */
[----:B------:R-:W2:Y:S04]  /*0830*/  @UP0 LDCU.64 UR6, c[0x0][0x380] ;  /* 0x00007000ff0607ac */ /* 0x000ea80008000a00 */
[----:B------:R-:W3:Y:S03]  /*0840*/  @!UP1 LDCU.128 UR12, c[0x0][0x380] ;  /* 0x00007000ff0c97ac */ /* 0x000ee60008000c00 */
[C---:B------:R-:W-:Y:S02]  /*0850*/  @P1 IADD3 R3, PT, PT, R13.reuse, UR4, RZ ;  /* 0x000000040d031c10 */ /* 0x040fe4000fffe0ff */
[----:B------:R-:W-:Y:S01]  /*0860*/  @P1 IADD3 R6, P2, PT, R13, UR4, RZ ;  /* 0x000000040d061c10 */ /* 0x000fe2000ff5e0ff */
[----:B------:R-:W-:Y:S01]  /*0870*/  @UP0 UIADD3 UR4, UPT, UPT, UR4, 0x2, URZ ;  /* 0x0000000204040890 */ /* 0x000fe2000fffe0ff */
[----:B-1----:R-:W-:Y:S01]  /*0880*/  MOV R11, UR9 ;  /* 0x00000009000b7c02 */ /* 0x002fe20008000f00 */
[----:B------:R-:W-:Y:S01]  /*0890*/  IMAD.U32 R10, RZ, RZ, UR8 ;  /* 0x00000008ff0a7e24 */ /* 0x000fe2000f8e00ff */
[----:B------:R-:W-:-:S02]  /*08a0*/  MOV R4, UR10 ;  /* 0x0000000a00047c02 */ /* 0x000fc40008000f00 */
[----:B------:R-:W-:Y:S01]  /*08b0*/  MOV R5, UR11 ;  /* 0x0000000b00057c02 */ /* 0x000fe20008000f00 */
[----:B------:R-:W-:-:S04]  /*08c0*/  @P1 IMAD.WIDE.U32 R10, R3, 0x4, R10 ;  /* 0x00000004030a1825 */ /* 0x000fc800078e000a */
[----:B------:R-:W-:Y:S01]  /*08d0*/  @P1 IMAD R3, R7, UR20, R0 ;  /* 0x0000001407031c24 */ /* 0x000fe2000f8e0200 */
[----:B------:R-:W-:Y:S01]  /*08e0*/  @P1 IADD3.X R7, PT, PT, RZ, RZ, RZ, P2, !PT ;  /* 0x000000ffff071210 */ /* 0x000fe200017fe4ff */
[----:B------:R-:W-:Y:S01]  /*08f0*/  IMAD.U32 R19, RZ, RZ, UR4 ;  /* 0x00000004ff137e24 */ /* 0x000fe2000f8e00ff */
[C---:B--2---:R-:W-:Y:S01]  /*0900*/  @P1 LEA R2, P2, R6.reuse, UR6, 0x2 ;  /* 0x0000000606021c11 */ /* 0x044fe2000f8410ff */
[----:B------:R-:W-:Y:S01]  /*0910*/  @P1 IMAD.WIDE R4, R3, 0x4, R4 ;  /* 0x0000000403041825 */ /* 0x000fe200078e0204 */
[----:B------:R-:W-:Y:S01]  /*0920*/  @!P0 IADD3 R17, PT, PT, R13, UR4, RZ ;  /* 0x000000040d118c10 */ /* 0x000fe2000fffe0ff */
[----:B0-----:R-:W2:Y:S01]  /*0930*/  @P1 LDG.E R11, desc[UR18][R10.64] ;  /* 0x000000120a0b1981 */ /* 0x001ea2000c1e1900 */
[----:B------:R-:W-:Y:S01]  /*0940*/  @P1 LEA.HI.X R3, R6, UR7, R7, 0x2, P2 ;  /* 0x0000000706031c11 */ /* 0x000fe200090f1407 */
[----:B------:R-:W-:Y:S01]  /*0950*/  @!P0 IMAD R19, R19, UR20, R0 ;  /* 0x0000001413138c24 */ /* 0x000fe2000f8e0200 */
[----:B---3--:R-:W-:Y:S01]  /*0960*/  MOV R6, UR12 ;  /* 0x0000000c00067c02 */ /* 0x008fe20008000f00 */
[----:B------:R-:W-:Y:S01]  /*0970*/  @P1 IMAD.WIDE R14, R15, 0x4, R4 ;  /* 0x000000040f0e1825 */ /* 0x000fe200078e0204 */
[----:B------:R-:W-:Y:S01]  /*0980*/  MOV R7, UR13 ;  /* 0x0000000d00077c02 */ /* 0x000fe20008000f00 */
[----:B------:R-:W2:Y:S01]  /*0990*/  @P1 LDG.E R4, desc[UR18][R4.64] ;  /* 0x0000001204041981 */ /* 0x000ea2000c1e1900 */
[----:B------:R-:W-:-:S02]  /*09a0*/  MOV R8, UR14 ;  /* 0x0000000e00087c02 */ /* 0x000fc40008000f00 */
[----:B------:R-:W-:Y:S01]  /*09b0*/  MOV R9, UR15 ;  /* 0x0000000f00097c02 */ /* 0x000fe20008000f00 */
[----:B------:R-:W-:Y:S01]  /*09c0*/  @!P0 IMAD.WIDE.U32 R6, R17, 0x4, R6 ;  /* 0x0000000411068825 */ /* 0x000fe200078e0006 */
[----:B------:R-:W3:Y:S03]  /*09d0*/  @P1 LDG.E R14, desc[UR18][R14.64] ;  /* 0x000000120e0e1981 */ /* 0x000ee6000c1e1900 */
[----:B------:R-:W-:Y:S01]  /*09e0*/  @!P0 IMAD.WIDE R8, R19, 0x4, R8 ;  /* 0x0000000413088825 */ /* 0x000fe200078e0208 */
[----:B------:R-:W3:Y:S04]  /*09f0*/  @P1 LDG.E R2, desc[UR18][R2.64+0x4] ;  /* 0x0000041202021981 */ /* 0x000ee8000c1e1900 */
[----:B------:R-:W4:Y:S04]  /*0a00*/  @!P0 LDG.E R7, desc[UR18][R6.64] ;  /* 0x0000001206078981 */ /* 0x000f28000c1e1900 */
[----:B------:R-:W4:Y:S01]  /*0a10*/  @!P0 LDG.E R8, desc[UR18][R8.64] ;  /* 0x0000001208088981 */ /* 0x000f22000c1e1900 */
[----:B--2---:R-:W-:-:S04]  /*0a20*/  @P1 FFMA R11, R11, R4, R12 ;  /* 0x000000040b0b1223 */ /* 0x004fc8000000000c */
[----:B---3--:R-:W-:-:S04]  /*0a30*/  @P1 FFMA R12, R2, R14, R11 ;  /* 0x0000000e020c1223 */ /* 0x008fc8000000000b */
[----:B----4-:R-:W-:-:S07]  /*0a40*/  @!P0 FFMA R12, R7, R8, R12 ;  /* 0x00000008070c8223 */ /* 0x010fce000000000c */
.L_x_2:
[----:B------:R-:W1:Y:S01]  /*0a50*/  LDC.64 R2, c[0x0][0x390] ;  /* 0x0000e400ff027b82 */ /* 0x000e620000000a00 */
[----:B------:R-:W-:-:S05]  /*0a60*/  IADD3 R13, PT, PT, R0, R13, RZ ;  /* 0x0000000d000d7210 */ /* 0x000fca0007ffe0ff */
[----:B-1----:R-:W-:-:S05]  /*0a70*/  IMAD.WIDE R2, R13, 0x4, R2 ;  /* 0x000000040d027825 */ /* 0x002fca00078e0202 */
[----:B0-----:R-:W-:Y:S01]  /*0a80*/  STG.E desc[UR18][R2.64], R12 ;  /* 0x0000000c02007986 */ /* 0x001fe2000c101912 */
[----:B------:R-:W-:Y:S05]  /*0a90*/  EXIT ;  /* 0x000000000000794d */ /* 0x000fea0003800000 */
.L_x_4:
[----:B------:R-:W-:-:S00]  /*0aa0*/  BRA `(.L_x_4) ;  /* 0xfffffffc00fc7947 */ /* 0x000fc0000383ffff */
[----:B------:R-:W-:-:S00]  /*0ab0*/  NOP ;  /* 0x0000000000007918 */ /* 0x000fc00000000000 */
        /* <DEDUP_REMOVED lines=12> */
.L_x_17:


//--------------------- .text._Z20MatrixMul_ColsKernelPfS_S_i --------------------------
	.section	.text._Z20MatrixMul_ColsKernelPfS_S_i,"ax",@progbits
	.align	128
        .global         _Z20MatrixMul_ColsKernelPfS_S_i
        .type           _Z20MatrixMul_ColsKernelPfS_S_i,@function
        .size           _Z20MatrixMul_ColsKernelPfS_S_i,(.L_x_18 - _Z20MatrixMul_ColsKernelPfS_S_i)
        .other          _Z20MatrixMul_ColsKernelPfS_S_i,@"STO_CUDA_ENTRY STV_DEFAULT"
_Z20MatrixMul_ColsKernelPfS_S_i:
.text._Z20MatrixMul_ColsKernelPfS_S_i:
[----:B------:R-:W-:Y:S01]  /*0000*/  LDC R1, c[0x0][0x37c] ;  /* 0x0000df00ff017b82 */ /* 0x000fe20000000800 */
[----:B------:R-:W0:Y:S07]  /*0010*/  S2R R0, SR_TID.Y ;  /* 0x0000000000007919 */ /* 0x000e2e0000002200 */
[----:B------:R-:W0:Y:S01]  /*0020*/  S2UR UR4, SR_CTAID.Y ;  /* 0x00000000000479c3 */ /* 0x000e220000002600 */
[----:B------:R-:W1:Y:S07]  /*0030*/  S2R R5, SR_TID.X ;  /* 0x0000000000057919 */ /* 0x000e6e0000002100 */
[----:B------:R-:W0:Y:S08]  /*0040*/  LDC R3, c[0x0][0x364] ;  /* 0x0000d900ff037b82 */ /* 0x000e300000000800 */
[----:B------:R-:W1:Y:S08]  /*0050*/  S2UR UR5, SR_CTAID.X ;  /* 0x00000000000579c3 */ /* 0x000e700000002500 */
[----:B------:R-:W1:Y:S08]  /*0060*/  LDC R2, c[0x0][0x360] ;  /* 0x0000d800ff027b82 */ /* 0x000e700000000800 */
[----:B------:R-:W2:Y:S01]  /*0070*/  LDC R4, c[0x0][0x398] ;  /* 0x0000e600ff047b82 */ /* 0x000ea20000000800 */
[----:B0-----:R-:W-:-:S02]  /*0080*/  IMAD R3, R3, UR4, R0 ;  /* 0x0000000403037c24 */ /* 0x001fc4000f8e0200 */
[----:B-1----:R-:W-:-:S05]  /*0090*/  IMAD R0, R2, UR5, R5 ;  /* 0x0000000502007c24 */ /* 0x002fca000f8e0205 */
[----:B------:R-:W-:Y:S02]  /*00a0*/  VIMNMX R3, PT, PT, R3, R0, !PT ;  /* 0x0000000003037248 */ /* 0x000fe40007fe0100 */
[----:B--2---:R-:W-:-:S04]  /*00b0*/  ISETP.GE.AND P0, PT, R4, 0x1, PT ;  /* 0x000000010400780c */ /* 0x004fc80003f06270 */
[----:B------:R-:W-:-:S13]  /*00c0*/  ISETP.GE.OR P0, PT, R3, R4, !P0 ;  /* 0x000000040300720c */ /* 0x000fda0004706670 */
[----:B------:R-:W-:Y:S05]  /*00d0*/  @P0 EXIT ;  /* 0x000000000000094d */ /* 0x000fea0003800000 */
[C---:B------:R-:W-:Y:S01]  /*00e0*/  LOP3.LUT R2, R4.reuse, 0x7, RZ, 0xc0, !PT ;  /* 0x0000000704027812 */ /* 0x040fe200078ec0ff */
[----:B------:R-:W0:Y:S01]  /*00f0*/  LDCU.64 UR4, c[0x0][0x358] ;  /* 0x00006b00ff0477ac */ /* 0x000e220008000a00 */
[----:B------:R-:W-:Y:S02]  /*0100*/  IADD3 R3, PT, PT, R4, -0x1, RZ ;  /* 0xffffffff04037810 */ /* 0x000fe40007ffe0ff */
[----:B------:R-:W-:Y:S02]  /*0110*/  IADD3 R5, PT, PT, R2, -0x1, RZ ;  /* 0xffffffff02057810 */ /* 0x000fe40007ffe0ff */
[----:B------:R-:W-:Y:S02]  /*0120*/  ISETP.GE.U32.AND P0, PT, R3, 0x7, PT ;  /* 0x000000070300780c */ /* 0x000fe40003f06070 */
[C---:B------:R-:W-:Y:S02]  /*0130*/  LOP3.LUT R3, R4.reuse, 0x7ffffff8, RZ, 0xc0, !PT ;  /* 0x7ffffff804037812 */ /* 0x040fe400078ec0ff */
[----:B------:R-:W-:Y:S01]  /*0140*/  ISETP.GE.U32.AND P1, PT, R5, 0x3, PT ;  /* 0x000000030500780c */ /* 0x000fe20003f26070 */
[----:B------:R-:W-:Y:S01]  /*0150*/  HFMA2 R5, -RZ, RZ, 0, 0 ;  /* 0x00000000ff057431 */ /* 0x000fe200000001ff */
[----:B------:R-:W-:-:S02]  /*0160*/  LOP3.LUT R4, R4, 0x3, RZ, 0xc0, !PT ;  /* 0x0000000304047812 */ /* 0x000fc400078ec0ff */
[----:B------:R-:W-:-:S09]  /*0170*/  IADD3 R6, PT, PT, -R3, RZ, RZ ;  /* 0x000000ff03067210 */ /* 0x000fd20007ffe1ff */
.L_x_9:
[----:B-1----:R-:W1:Y:S01]  /*0180*/  LDC R7, c[0x0][0x398] ;  /* 0x0000e600ff077b82 */ /* 0x002e620000000800 */
[----:B------:R-:W-:Y:S02]  /*0190*/  MOV R20, RZ ;  /* 0x000000ff00147202 */ /* 0x000fe40000000f00 */
[----:B------:R-:W-:Y:S01]  /*01a0*/  MOV R8, RZ ;  /* 0x000000ff00087202 */ /* 0x000fe20000000f00 */
[C---:B-1----:R-:W-:Y:S01]  /*01b0*/  IMAD R9, R5.reuse, R7, RZ ;  /* 0x0000000705097224 */ /* 0x042fe200078e02ff */
[----:B------:R-:W-:-:S04]  /*01c0*/  IADD3 R5, PT, PT, R5, 0x1, RZ ;  /* 0x0000000105057810 */ /* 0x000fc80007ffe0ff */
[----:B------:R-:W-:Y:S01]  /*01d0*/  ISETP.NE.AND P2, PT, R5, R7, PT ;  /* 0x000000070500720c */ /* 0x000fe20003f45270 */
[----:B------:R-:W-:-:S12]  /*01e0*/  @!P0 BRA `(.L_x_5) ;  /* 0x0000000000b48947 */ /* 0x000fd80003800000 */
[----:B------:R-:W-:Y:S02]  /*01f0*/  MOV R20, RZ ;  /* 0x000000ff00147202 */ /* 0x000fe40000000f00 */
[----:B------:R-:W-:Y:S02]  /*0200*/  MOV R23, R9 ;  /* 0x0000000900177202 */ /* 0x000fe40000000f00 */
[----:B------:R-:W-:Y:S02]  /*0210*/  MOV R22, R0 ;  /* 0x0000000000167202 */ /* 0x000fe40000000f00 */
[----:B------:R-:W-:-:S07]  /*0220*/  MOV R24, R6 ;  /* 0x0000000600187202 */ /* 0x000fce0000000f00 */
.L_x_6:
[----:B------:R-:W1:Y:S08]  /*0230*/  LDC.64 R18, c[0x0][0x388] ;  /* 0x0000e200ff127b82 */ /* 0x000e700000000a00 */
[----:B------:R-:W2:Y:S01]  /*0240*/  LDC.64 R10, c[0x0][0x380] ;  /* 0x0000e000ff0a7b82 */ /* 0x000ea20000000a00 */
[----:B-1----:R-:W-:-:S05]  /*0250*/  IMAD.WIDE R18, R22, 0x4, R18 ;  /* 0x0000000416127825 */ /* 0x002fca00078e0212 */
[----:B0-----:R0:W3:Y:S01]  /*0260*/  LDG.E R29, desc[UR4][R18.64] ;  /* 0x00000004121d7981 */ /* 0x0010e2000c1e1900 */
[----:B--2---:R-:W-:-:S04]  /*0270*/  IMAD.WIDE.U32 R10, R23, 0x4, R10 ;  /* 0x00000004170a7825 */ /* 0x004fc800078e000a */
[C---:B------:R-:W-:Y:S01]  /*0280*/  IMAD.WIDE.U32 R26, R7.reuse, 0x4, R18 ;  /* 0x00000004071a7825 */ /* 0x040fe200078e0012 */
[----:B------:R-:W3:Y:S04]  /*0290*/  LDG.E R25, desc[UR4][R10.64] ;  /* 0x000000040a197981 */ /* 0x000ee8000c1e1900 */
[----:B------:R-:W2:Y:S04]  /*02a0*/  LDG.E R21, desc[UR4][R10.64+0x4] ;  /* 0x000004040a157981 */ /* 0x000ea8000c1e1900 */
[----:B------:R-:W2:Y:S01]  /*02b0*/  LDG.E R28, desc[UR4][R26.64] ;  /* 0x000000041a1c7981 */ /* 0x000ea2000c1e1900 */
[----:B------:R-:W-:-:S03]  /*02c0*/  IMAD.WIDE.U32 R16, R7, 0x4, R26 ;  /* 0x0000000407107825 */ /* 0x000fc600078e001a */
[----:B------:R-:W4:Y:S01]  /*02d0*/  LDG.E R8, desc[UR4][R10.64+0x8] ;  /* 0x000008040a087981 */ /* 0x000f22000c1e1900 */
[----:B------:R-:W-:-:S03]  /*02e0*/  IMAD.WIDE.U32 R14, R7, 0x4, R16 ;  /* 0x00000004070e7825 */ /* 0x000fc600078e0010 */
[----:B------:R-:W4:Y:S01]  /*02f0*/  LDG.E R17, desc[UR4][R16.64] ;  /* 0x0000000410117981 */ /* 0x000f22000c1e1900 */
[----:B------:R-:W-:-:S04]  /*0300*/  IMAD.WIDE.U32 R12, R7, 0x4, R14 ;  /* 0x00000004070c7825 */ /* 0x000fc800078e000e */
[----:B0-----:R-:W-:Y:S01]  /*0310*/  IMAD.WIDE.U32 R18, R7, 0x4, R12 ;  /* 0x0000000407127825 */ /* 0x001fe200078e000c */
[----:B------:R0:W5:Y:S04]  /*0320*/  LDG.E R16, desc[UR4][R14.64] ;  /* 0x000000040e107981 */ /* 0x000168000c1e1900 */
[----:B------:R-:W5:Y:S04]  /*0330*/  LDG.E R12, desc[UR4][R12.64] ;  /* 0x000000040c0c7981 */ /* 0x000f68000c1e1900 */
[----:B------:R-:W5:Y:S01]  /*0340*/  LDG.E R13, desc[UR4][R10.64+0x18] ;  /* 0x000018040a0d7981 */ /* 0x000f62000c1e1900 */
[----:B---3--:R-:W-:-:S03]  /*0350*/  FFMA R20, R25, R29, R20 ;  /* 0x0000001d19147223 */ /* 0x008fc60000000014 */
[----:B------:R-:W5:Y:S04]  /*0360*/  LDG.E R25, desc[UR4][R10.64+0xc] ;  /* 0x00000c040a197981 */ /* 0x000f68000c1e1900 */
[----:B------:R-:W3:Y:S01]  /*0370*/  LDG.E R29, desc[UR4][R10.64+0x10] ;  /* 0x000010040a1d7981 */ /* 0x000ee2000c1e1900 */
[----:B--2---:R-:W-:Y:S01]  /*0380*/  FFMA R27, R21, R28, R20 ;  /* 0x0000001c151b7223 */ /* 0x004fe20000000014 */
[C---:B------:R-:W-:Y:S02]  /*0390*/  IMAD.WIDE.U32 R20, R7.reuse, 0x4, R18 ;  /* 0x0000000407147825 */ /* 0x040fe400078e0012 */
[----:B------:R-:W2:Y:S04]  /*03a0*/  LDG.E R28, desc[UR4][R10.64+0x14] ;  /* 0x000014040a1c7981 */ /* 0x000ea8000c1e1900 */
[----:B------:R-:W2:Y:S01]  /*03b0*/  LDG.E R19, desc[UR4][R18.64] ;  /* 0x0000000412137981 */ /* 0x000ea2000c1e1900 */
[----:B0-----:R-:W-:-:S03]  /*03c0*/  IMAD.WIDE.U32 R14, R7, 0x4, R20 ;  /* 0x00000004070e7825 */ /* 0x001fc600078e0014 */
[----:B------:R-:W2:Y:S04]  /*03d0*/  LDG.E R26, desc[UR4][R20.64] ;  /* 0x00000004141a7981 */ /* 0x000ea8000c1e1900 */
[----:B------:R-:W2:Y:S04]  /*03e0*/  LDG.E R14, desc[UR4][R14.64] ;  /* 0x000000040e0e7981 */ /* 0x000ea8000c1e1900 */
[----:B------:R-:W2:Y:S01]  /*03f0*/  LDG.E R20, desc[UR4][R10.64+0x1c] ;  /* 0x00001c040a147981 */ /* 0x000ea2000c1e1900 */
[----:B----4-:R-:W-:Y:S01]  /*0400*/  FFMA R8, R8, R17, R27 ;  /* 0x0000001108087223 */ /* 0x010fe2000000001b */
[----:B------:R-:W-:-:S04]  /*0410*/  IADD3 R24, PT, PT, R24, 0x8, RZ ;  /* 0x0000000818187810 */ /* 0x000fc80007ffe0ff */
[----:B------:R-:W-:Y:S02]  /*0420*/  ISETP.NE.AND P3, PT, R24, RZ, PT ;  /* 0x000000ff1800720c */ /* 0x000fe40003f65270 */
[----:B------:R-:W-:Y:S02]  /*0430*/  IADD3 R23, PT, PT, R23, 0x8, RZ ;  /* 0x0000000817177810 */ /* 0x000fe40007ffe0ff */
[----:B------:R-:W-:Y:S01]  /*0440*/  LEA R22, R7, R22, 0x3 ;  /* 0x0000001607167211 */ /* 0x000fe200078e18ff */
[----:B-----5:R-:W-:-:S04]  /*0450*/  FFMA R8, R25, R16, R8 ;  /* 0x0000001019087223 */ /* 0x020fc80000000008 */
[----:B---3--:R-:W-:-:S04]  /*0460*/  FFMA R29, R29, R12, R8 ;  /* 0x0000000c1d1d7223 */ /* 0x008fc80000000008 */
[----:B--2---:R-:W-:-:S04]  /*0470*/  FFMA R28, R28, R19, R29 ;  /* 0x000000131c1c7223 */ /* 0x004fc8000000001d */
[----:B------:R-:W-:-:S04]  /*0480*/  FFMA R13, R13, R26, R28 ;  /* 0x0000001a0d0d7223 */ /* 0x000fc8000000001c */
[----:B------:R-:W-:Y:S01]  /*0490*/  FFMA R20, R20, R14, R13 ;  /* 0x0000000e14147223 */ /* 0x000fe2000000000d */
[----:B------:R-:W-:Y:S06]  /*04a0*/  @P3 BRA `(.L_x_6) ;  /* 0xfffffffc00603947 */ /* 0x000fec000383ffff */
[----:B------:R-:W-:-:S07]  /*04b0*/  MOV R8, R3 ;  /* 0x0000000300087202 */ /* 0x000fce0000000f00 */
.L_x_5:
[----:B------:R-:W-:-:S13]  /*04c0*/  ISETP.NE.AND P3, PT, R2, RZ, PT ;  /* 0x000000ff0200720c */ /* 0x000fda0003f65270 */
[----:B------:R-:W-:Y:S05]  /*04d0*/  @!P3 BRA `(.L_x_7) ;  /* 0x0000000000f0b947 */ /* 0x000fea0003800000 */
[----:B------:R-:W-:Y:S01]  /*04e0*/  ISETP.NE.AND P3, PT, R4, RZ, PT ;  /* 0x000000ff0400720c */ /* 0x000fe20003f65270 */
[----:B------:R-:W-:-:S12]  /*04f0*/  @!P1 BRA `(.L_x_8) ;  /* 0x00000000006c9947 */ /* 0x000fd80003800000 */
[----:B------:R-:W1:Y:S01]  /*0500*/  LDC.64 R12, c[0x0][0x388] ;  /* 0x0000e200ff0c7b82 */ /* 0x000e620000000a00 */
[----:B------:R-:W-:Y:S01]  /*0510*/  IMAD R19, R8, R7, R0 ;  /* 0x0000000708137224 */ /* 0x000fe200078e0200 */
[CC--:B------:R-:W-:Y:S02]  /*0520*/  IADD3 R15, PT, PT, R9.reuse, R8.reuse, RZ ;  /* 0x00000008090f7210 */ /* 0x0c0fe40007ffe0ff */
[----:B------:R-:W-:-:S04]  /*0530*/  IADD3 R18, P4, PT, R9, R8, RZ ;  /* 0x0000000809127210 */ /* 0x000fc80007f9e0ff */
[----:B------:R-:W2:Y:S08]  /*0540*/  LDC.64 R16, c[0x0][0x380] ;  /* 0x0000e000ff107b82 */ /* 0x000eb00000000a00 */
[----:B------:R-:W3:Y:S01]  /*0550*/  LDC.64 R10, c[0x0][0x380] ;  /* 0x0000e000ff0a7b82 */ /* 0x000ee20000000a00 */
[----:B-1----:R-:W-:Y:S01]  /*0560*/  IMAD.WIDE R12, R19, 0x4, R12 ;  /* 0x00000004130c7825 */ /* 0x002fe200078e020c */
[----:B------:R-:W-:-:S03]  /*0570*/  IADD3.X R19, PT, PT, RZ, RZ, RZ, P4, !PT ;  /* 0x000000ffff137210 */ /* 0x000fc600027fe4ff */
[----:B--2---:R-:W-:-:S04]  /*0580*/  IMAD.WIDE.U32 R16, R15, 0x4, R16 ;  /* 0x000000040f107825 */ /* 0x004fc800078e0010 */
[----:B------:R-:W-:Y:S02]  /*0590*/  IMAD.WIDE.U32 R14, R7, 0x4, R12 ;  /* 0x00000004070e7825 */ /* 0x000fe400078e000c */
[----:B0-----:R-:W2:Y:S01]  /*05a0*/  LDG.E R17, desc[UR4][R16.64] ;  /* 0x0000000410117981 */ /* 0x001ea2000c1e1900 */
[----:B---3--:R-:W-:-:S03]  /*05b0*/  LEA R10, P4, R18, R10, 0x2 ;  /* 0x0000000a120a7211 */ /* 0x008fc600078810ff */
[----:B------:R-:W2:Y:S01]  /*05c0*/  LDG.E R12, desc[UR4][R12.64] ;  /* 0x000000040c0c7981 */ /* 0x000ea2000c1e1900 */
[----:B------:R-:W-:Y:S01]  /*05d0*/  LEA.HI.X R11, R18, R11, R19, 0x2, P4 ;  /* 0x0000000b120b7211 */ /* 0x000fe200020f1413 */
[C---:B------:R-:W-:Y:S02]  /*05e0*/  IMAD.WIDE.U32 R18, R7.reuse, 0x4, R14 ;  /* 0x0000000407127825 */ /* 0x040fe400078e000e */
[----:B------:R-:W3:Y:S04]  /*05f0*/  LDG.E R14, desc[UR4][R14.64] ;  /* 0x000000040e0e7981 */ /* 0x000ee8000c1e1900 */
[----:B------:R-:W3:Y:S01]  /*0600*/  LDG.E R24, desc[UR4][R10.64+0x4] ;  /* 0x000004040a187981 */ /* 0x000ee2000c1e1900 */
[----:B------:R-:W-:-:S03]  /*0610*/  IMAD.WIDE.U32 R22, R7, 0x4, R18 ;  /* 0x0000000407167825 */ /* 0x000fc600078e0012 */
[----:B------:R-:W4:Y:S04]  /*0620*/  LDG.E R18, desc[UR4][R18.64] ;  /* 0x0000000412127981 */ /* 0x000f28000c1e1900 */
[----:B------:R-:W4:Y:S04]  /*0630*/  LDG.E R26, desc[UR4][R10.64+0x8] ;  /* 0x000008040a1a7981 */ /* 0x000f28000c1e1900 */
[----:B------:R-:W5:Y:S04]  /*0640*/  LDG.E R22, desc[UR4][R22.64] ;  /* 0x0000000416167981 */ /* 0x000f68000c1e1900 */
[----:B------:R-:W5:Y:S01]  /*0650*/  LDG.E R28, desc[UR4][R10.64+0xc] ;  /* 0x00000c040a1c7981 */ /* 0x000f62000c1e1900 */
[----:B------:R-:W-:Y:S01]  /*0660*/  IADD3 R8, PT, PT, R8, 0x4, RZ ;  /* 0x0000000408087810 */ /* 0x000fe20007ffe0ff */
[----:B--2---:R-:W-:-:S04]  /*0670*/  FFMA R17, R17, R12, R20 ;  /* 0x0000000c11117223 */ /* 0x004fc80000000014 */
[----:B---3--:R-:W-:-:S04]  /*0680*/  FFMA R17, R24, R14, R17 ;  /* 0x0000000e18117223 */ /* 0x008fc80000000011 */
[----:B----4-:R-:W-:-:S04]  /*0690*/  FFMA R17, R26, R18, R17 ;  /* 0x000000121a117223 */ /* 0x010fc80000000011 */
[----:B-----5:R-:W-:-:S07]  /*06a0*/  FFMA R20, R28, R22, R17 ;  /* 0x000000161c147223 */ /* 0x020fce0000000011 */
.L_x_8:
[----:B------:R-:W-:Y:S05]  /*06b0*/  @!P3 BRA `(.L_x_7) ;  /* 0x000000000078b947 */ /* 0x000fea0003800000 */
[----:B------:R-:W-:Y:S01]  /*06c0*/  ISETP.NE.AND P4, PT, R4, 0x1, PT ;  /* 0x000000010400780c */ /* 0x000fe20003f85270 */
[----:B------:R-:W1:Y:S01]  /*06d0*/  LDC.64 R16, c[0x0][0x380] ;  /* 0x0000e000ff107b82 */ /* 0x000e620000000a00 */
[----:B------:R-:W-:-:S07]  /*06e0*/  LOP3.LUT P3, RZ, R7, 0x1, RZ, 0xc0, !PT ;  /* 0x0000000107ff7812 */ /* 0x000fce000786c0ff */
[----:B------:R-:W2:Y:S04]  /*06f0*/  LDC.64 R18, c[0x0][0x388] ;  /* 0x0000e200ff127b82 */ /* 0x000ea80000000a00 */
[CC--:B------:R-:W-:Y:S02]  /*0700*/  @P4 IADD3 R23, PT, PT, R9.reuse, R8.reuse, RZ ;  /* 0x0000000809174210 */ /* 0x0c0fe40007ffe0ff */
[----:B------:R-:W-:Y:S02]  /*0710*/  @P4 IADD3 R21, P5, PT, R9, R8, RZ ;  /* 0x0000000809154210 */ /* 0x000fe40007fbe0ff */
[----:B------:R-:W3:Y:S02]  /*0720*/  @P4 LDC.64 R10, c[0x0][0x380] ;  /* 0x0000e000ff0a4b82 */ /* 0x000ee40000000a00 */
[----:B------:R-:W-:-:S06]  /*0730*/  @P4 IADD3.X R22, PT, PT, RZ, RZ, RZ, P5, !PT ;  /* 0x000000ffff164210 */ /* 0x000fcc0002ffe4ff */
[----:B------:R-:W4:Y:S01]  /*0740*/  LDC.64 R12, c[0x0][0x380] ;  /* 0x0000e000ff0c7b82 */ /* 0x000f220000000a00 */
[----:B-1----:R-:W-:-:S04]  /*0750*/  @P4 IMAD.WIDE.U32 R16, R23, 0x4, R16 ;  /* 0x0000000417104825 */ /* 0x002fc800078e0010 */
[C---:B------:R-:W-:Y:S01]  /*0760*/  @P4 IMAD R23, R8.reuse, R7, R0 ;  /* 0x0000000708174224 */ /* 0x040fe200078e0200 */
[----:B------:R-:W-:Y:S01]  /*0770*/  @P4 IADD3 R8, PT, PT, R8, 0x2, RZ ;  /* 0x0000000208084810 */ /* 0x000fe20007ffe0ff */
[----:B0-----:R-:W5:Y:S01]  /*0780*/  @P4 LDG.E R17, desc[UR4][R16.64] ;  /* 0x0000000410114981 */ /* 0x001f62000c1e1900 */
[----:B------:R-:W0:Y:S01]  /*0790*/  LDC.64 R14, c[0x0][0x388] ;  /* 0x0000e200ff0e7b82 */ /* 0x000e220000000a00 */
[----:B--2---:R-:W-:Y:S01]  /*07a0*/  @P4 IMAD.WIDE R18, R23, 0x4, R18 ;  /* 0x0000000417124825 */ /* 0x004fe200078e0212 */
[----:B---3--:R-:W-:-:S03]  /*07b0*/  @P4 LEA R10, P5, R21, R10, 0x2 ;  /* 0x0000000a150a4211 */ /* 0x008fc600078a10ff */
[----:B------:R-:W-:Y:S01]  /*07c0*/  @P3 IMAD R25, R8, R7, R0 ;  /* 0x0000000708193224 */ /* 0x000fe200078e0200 */
[----:B------:R-:W-:Y:S01]  /*07d0*/  @P4 LEA.HI.X R11, R21, R11, R22, 0x2, P5 ;  /* 0x0000000b150b4211 */ /* 0x000fe200028f1416 */
[----:B------:R-:W-:Y:S01]  /*07e0*/  @P4 IMAD.WIDE.U32 R22, R7, 0x4, R18 ;  /* 0x0000000407164825 */ /* 0x000fe200078e0012 */
[----:B------:R-:W-:Y:S02]  /*07f0*/  @P3 IADD3 R21, PT, PT, R9, R8, RZ ;  /* 0x0000000809153210 */ /* 0x000fe40007ffe0ff */
[----:B------:R-:W5:Y:S03]  /*0800*/  @P4 LDG.E R8, desc[UR4][R18.64] ;  /* 0x0000000412084981 */ /* 0x000f66000c1e1900 */
[----:B----4-:R-:W-:Y:S01]  /*0810*/  @P3 IMAD.WIDE.U32 R12, R21, 0x4, R12 ;  /* 0x00000004150c3825 */ /* 0x010fe200078e000c */
[----:B------:R-:W2:Y:S03]  /*0820*/  @P4 LDG.E R11, desc[UR4][R10.64+0x4] ;  /* 0x000004040a0b4981 */ /* 0x000ea6000c1e1900 */
[----:B0-----:R-:W-:Y:S01]  /*0830*/  @P3 IMAD.WIDE R14, R25, 0x4, R14 ;  /* 0x00000004190e3825 */ /* 0x001fe200078e020e */
[----:B------:R-:W2:Y:S04]  /*0840*/  @P4 LDG.E R22, desc[UR4][R22.64] ;  /* 0x0000000416164981 */ /* 0x000ea8000c1e1900 */
[----:B------:R-:W3:Y:S04]  /*0850*/  @P3 LDG.E R13, desc[UR4][R12.64] ;  /* 0x000000040c0d3981 */ /* 0x000ee8000c1e1900 */
[----:B------:R-:W3:Y:S01]  /*0860*/  @P3 LDG.E R14, desc[UR4][R14.64] ;  /* 0x000000040e0e3981 */ /* 0x000ee2000c1e1900 */
[----:B-----5:R-:W-:-:S04]  /*0870*/  @P4 FFMA R8, R17, R8, R20 ;  /* 0x0000000811084223 */ /* 0x020fc80000000014 */
[----:B--2---:R-:W-:-:S04]  /*0880*/  @P4 FFMA R20, R11, R22, R8 ;  /* 0x000000160b144223 */ /* 0x004fc80000000008 */
[----:B---3--:R-:W-:-:S07]  /*0890*/  @P3 FFMA R20, R13, R14, R20 ;  /* 0x0000000e0d143223 */ /* 0x008fce0000000014 */
.L_x_7:
[----:B------:R-:W1:Y:S01]  /*08a0*/  LDC.64 R10, c[0x0][0x390] ;  /* 0x0000e400ff0a7b82 */ /* 0x000e620000000a00 */
[----:B------:R-:W-:-:S05]  /*08b0*/  IADD3 R9, PT, PT, R0, R9, RZ ;  /* 0x0000000900097210 */ /* 0x000fca0007ffe0ff */
[----:B-1----:R-:W-:-:S05]  /*08c0*/  IMAD.WIDE R8, R9, 0x4, R10 ;  /* 0x0000000409087825 */ /* 0x002fca00078e020a */
[----:B0-----:R1:W-:Y:S01]  /*08d0*/  STG.E desc[UR4][R8.64], R20 ;  /* 0x0000001408007986 */ /* 0x0013e2000c101904 */
[----:B------:R-:W-:Y:S05]  /*08e0*/  @P2 BRA `(.L_x_9) ;  /* 0xfffffff800242947 */ /* 0x000fea000383ffff */
[----:B------:R-:W-:Y:S05]  /*08f0*/  EXIT ;  /* 0x000000000000794d */ /* 0x000fea0003800000 */
.L_x_10:
        /* <DEDUP_REMOVED lines=16> */
.L_x_18:


//--------------------- .text._Z20MatrixMul_RowsKernelPfS_S_i --------------------------
	.section	.text._Z20MatrixMul_RowsKernelPfS_S_i,"ax",@progbits
	.align	128
        .global         _Z20MatrixMul_RowsKernelPfS_S_i
        .type           _Z20MatrixMul_RowsKernelPfS_S_i,@function
        .size           _Z20MatrixMul_RowsKernelPfS_S_i,(.L_x_19 - _Z20MatrixMul_RowsKernelPfS_S_i)
        .other          _Z20MatrixMul_RowsKernelPfS_S_i,@"STO_CUDA_ENTRY STV_DEFAULT"
_Z20MatrixMul_RowsKernelPfS_S_i:
.text._Z20MatrixMul_RowsKernelPfS_S_i:
        /* <DEDUP_REMOVED lines=14> */
[----:B------:R-:W-:Y:S01]  /*00e0*/  IADD3 R0, PT, PT, R4, -0x1, RZ ;  /* 0xffffffff04007810 */ /* 0x000fe20007ffe0ff */
[----:B------:R-:W-:Y:S02]  /*00f0*/  HFMA2 R5, -RZ, RZ, 0, 0 ;  /* 0x00000000ff057431 */ /* 0x000fe400000001ff */
[----:B------:R-:W-:Y:S01]  /*0100*/  IMAD R2, R2, R4, RZ ;  /* 0x0000000402027224 */ /* 0x000fe200078e02ff */
[----:B------:R-:W-:Y:S01]  /*0110*/  LOP3.LUT R3, R4, 0x7, RZ, 0xc0, !PT ;  /* 0x0000000704037812 */ /* 0x000fe200078ec0ff */
[----:B------:R-:W0:Y:S01]  /*0120*/  LDCU.64 UR4, c[0x0][0x358] ;  /* 0x00006b00ff0477ac */ /* 0x000e220008000a00 */
[----:B------:R-:W-:Y:S02]  /*0130*/  ISETP.GE.U32.AND P0, PT, R0, 0x7, PT ;  /* 0x000000070000780c */ /* 0x000fe40003f06070 */
[----:B------:R-:W-:-:S04]  /*0140*/  LOP3.LUT R0, R4, 0x7ffffff8, RZ, 0xc0, !PT ;  /* 0x7ffffff804007812 */ /* 0x000fc800078ec0ff */
[----:B------:R-:W-:-:S07]  /*0150*/  IADD3 R4, PT, PT, -R0, RZ, RZ ;  /* 0x000000ff00047210 */ /* 0x000fce0007ffe1ff */
.L_x_15:
[----:B-1----:R-:W-:Y:S02]  /*0160*/  MOV R16, RZ ;  /* 0x000000ff00107202 */ /* 0x002fe40000000f00 */
[----:B------:R-:W-:Y:S01]  /*0170*/  MOV R15, RZ ;  /* 0x000000ff000f7202 */ /* 0x000fe20000000f00 */
[----:B------:R-:W-:Y:S06]  /*0180*/  @!P0 BRA `(.L_x_11) ;  /* 0x0000000000f08947 */ /* 0x000fec0003800000 */
[----:B------:R-:W1:Y:S01]  /*0190*/  LDC R8, c[0x0][0x398] ;  /* 0x0000e600ff087b82 */ /* 0x000e620000000800 */
[----:B------:R-:W-:Y:S01]  /*01a0*/  IMAD.MOV.U32 R16, RZ, RZ, RZ ;  /* 0x000000ffff107224 */ /* 0x000fe200078e00ff */
[----:B------:R-:W-:Y:S02]  /*01b0*/  MOV R9, R2 ;  /* 0x0000000200097202 */ /* 0x000fe40000000f00 */
[-C--:B------:R-:W-:Y:S02]  /*01c0*/  MOV R7, R5.reuse ;  /* 0x0000000500077202 */ /* 0x080fe40000000f00 */
[----:B------:R-:W-:Y:S02]  /*01d0*/  MOV R10, R4 ;  /* 0x00000004000a7202 */ /* 0x000fe40000000f00 */
[----:B-1----:R-:W-:Y:S01]  /*01e0*/  IADD3 R11, PT, PT, R5, R8, RZ ;  /* 0x00000008050b7210 */ /* 0x002fe20007ffe0ff */
[C-C-:B------:R-:W-:Y:S01]  /*01f0*/  IMAD R6, R8.reuse, 0x2, R5.reuse ;  /* 0x0000000208067824 */ /* 0x140fe200078e0205 */
[C---:B------:R-:W-:Y:S01]  /*0200*/  LEA R27, R8.reuse, R5, 0x2 ;  /* 0x00000005081b7211 */ /* 0x040fe200078e10ff */
[----:B------:R-:W-:-:S02]  /*0210*/  IMAD R25, R8, 0x3, R5 ;  /* 0x0000000308197824 */ /* 0x000fc400078e0205 */
[C-C-:B------:R-:W-:Y:S02]  /*0220*/  IMAD R29, R8.reuse, 0x5, R5.reuse ;  /* 0x00000005081d7824 */ /* 0x140fe400078e0205 */
[C-C-:B------:R-:W-:Y:S02]  /*0230*/  IMAD R24, R8.reuse, 0x6, R5.reuse ;  /* 0x0000000608187824 */ /* 0x140fe400078e0205 */
[----:B------:R-:W-:-:S07]  /*0240*/  IMAD R26, R8, 0x7, R5 ;  /* 0x00000007081a7824 */ /* 0x000fce00078e0205 */
.L_x_12:
[----:B------:R-:W1:Y:S08]  /*0250*/  LDC.64 R14, c[0x0][0x388] ;  /* 0x0000e200ff0e7b82 */ /* 0x000e700000000a00 */
[----:B------:R-:W2:Y:S01]  /*0260*/  LDC.64 R12, c[0x0][0x380] ;  /* 0x0000e000ff0c7b82 */ /* 0x000ea20000000a00 */
[----:B-1----:R-:W-:-:S06]  /*0270*/  IMAD.WIDE.U32 R18, R7, 0x4, R14 ;  /* 0x0000000407127825 */ /* 0x002fcc00078e000e */
[----:B0-----:R-:W3:Y:S01]  /*0280*/  LDG.E R18, desc[UR4][R18.64] ;  /* 0x0000000412127981 */ /* 0x001ee2000c1e1900 */
[----:B--2---:R-:W-:-:S05]  /*0290*/  IMAD.WIDE.U32 R12, R9, 0x4, R12 ;  /* 0x00000004090c7825 */ /* 0x004fca00078e000c */
[----:B------:R-:W3:Y:S01]  /*02a0*/  LDG.E R17, desc[UR4][R12.64] ;  /* 0x000000040c117981 */ /* 0x000ee2000c1e1900 */
[----:B------:R-:W-:-:S03]  /*02b0*/  IMAD.WIDE.U32 R22, R11, 0x4, R14 ;  /* 0x000000040b167825 */ /* 0x000fc600078e000e */
[----:B------:R-:W2:Y:S01]  /*02c0*/  LDG.E R19, desc[UR4][R12.64+0x8] ;  /* 0x000008040c137981 */ /* 0x000ea2000c1e1900 */
[----:B------:R-:W-:-:S03]  /*02d0*/  IMAD.WIDE.U32 R20, R6, 0x4, R14 ;  /* 0x0000000406147825 */ /* 0x000fc600078e000e */
[----:B------:R-:W4:Y:S04]  /*02e0*/  LDG.E R22, desc[UR4][R22.64] ;  /* 0x0000000416167981 */ /* 0x000f28000c1e1900 */
[----:B------:R-:W2:Y:S04]  /*02f0*/  LDG.E R20, desc[UR4][R20.64] ;  /* 0x0000000414147981 */ /* 0x000ea8000c1e1900 */
[----:B------:R-:W5:Y:S01]  /*0300*/  LDG.E R23, desc[UR4][R12.64+0x10] ;  /* 0x000010040c177981 */ /* 0x000f62000c1e1900 */
[----:B---3--:R-:W-:-:S03]  /*0310*/  FFMA R17, R17, R18, R16 ;  /* 0x0000001211117223 */ /* 0x008fc60000000010 */
[----:B------:R-:W4:Y:S02]  /*0320*/  LDG.E R16, desc[UR4][R12.64+0x4] ;  /* 0x000004040c107981 */ /* 0x000f24000c1e1900 */
[----:B----4-:R-:W-:Y:S01]  /*0330*/  FFMA R28, R16, R22, R17 ;  /* 0x00000016101c7223 */ /* 0x010fe20000000011 */
[----:B------:R-:W-:-:S04]  /*0340*/  IMAD.WIDE.U32 R16, R25, 0x4, R14 ;  /* 0x0000000419107825 */ /* 0x000fc800078e000e */
[----:B--2---:R-:W-:Y:S01]  /*0350*/  FFMA R28, R19, R20, R28 ;  /* 0x00000014131c7223 */ /* 0x004fe2000000001c */
[--C-:B------:R-:W-:Y:S01]  /*0360*/  IMAD.WIDE.U32 R18, R27, 0x4, R14.reuse ;  /* 0x000000041b127825 */ /* 0x100fe200078e000e */
[----:B------:R-:W2:Y:S05]  /*0370*/  LDG.E R16, desc[UR4][R16.64] ;  /* 0x0000000410107981 */ /* 0x000eaa000c1e1900 */
[----:B------:R-:W5:Y:S04]  /*0380*/  LDG.E R18, desc[UR4][R18.64] ;  /* 0x0000000412127981 */ /* 0x000f68000c1e1900 */
[----:B------:R-:W2:Y:S01]  /*0390*/  LDG.E R17, desc[UR4][R12.64+0xc] ;  /* 0x00000c040c117981 */ /* 0x000ea2000c1e1900 */
[----:B------:R-:W-:-:S03]  /*03a0*/  IMAD.WIDE.U32 R20, R29, 0x4, R14 ;  /* 0x000000041d147825 */ /* 0x000fc600078e000e */
[----:B------:R-:W3:Y:S04]  /*03b0*/  LDG.E R19, desc[UR4][R12.64+0x1c] ;  /* 0x00001c040c137981 */ /* 0x000ee8000c1e1900 */
[----:B------:R-:W4:Y:S01]  /*03c0*/  LDG.E R20, desc[UR4][R20.64] ;  /* 0x0000000414147981 */ /* 0x000f22000c1e1900 */
[----:B--2---:R-:W-:-:S03]  /*03d0*/  FFMA R28, R17, R16, R28 ;  /* 0x00000010111c7223 */ /* 0x004fc6000000001c */
[----:B------:R-:W4:Y:S01]  /*03e0*/  LDG.E R17, desc[UR4][R12.64+0x14] ;  /* 0x000014040c117981 */ /* 0x000f22000c1e1900 */
[----:B-----5:R-:W-:Y:S01]  /*03f0*/  FFMA R28, R23, R18, R28 ;  /* 0x00000012171c7223 */ /* 0x020fe2000000001c */
[--C-:B------:R-:W-:Y:S02]  /*0400*/  IMAD.WIDE.U32 R22, R24, 0x4, R14.reuse ;  /* 0x0000000418167825 */ /* 0x100fe400078e000e */
[----:B------:R-:W2:Y:S02]  /*0410*/  LDG.E R16, desc[UR4][R12.64+0x18] ;  /* 0x000018040c107981 */ /* 0x000ea4000c1e1900 */
[----:B------:R-:W-:Y:S02]  /*0420*/  IMAD.WIDE.U32 R14, R26, 0x4, R14 ;  /* 0x000000041a0e7825 */ /* 0x000fe400078e000e */
[----:B------:R-:W2:Y:S04]  /*0430*/  LDG.E R22, desc[UR4][R22.64] ;  /* 0x0000000416167981 */ /* 0x000ea8000c1e1900 */
[----:B------:R-:W3:Y:S01]  /*0440*/  LDG.E R14, desc[UR4][R14.64] ;  /* 0x000000040e0e7981 */ /* 0x000ee2000c1e1900 */
[----:B------:R-:W-:-:S04]  /*0450*/  IADD3 R10, PT, PT, R10, 0x8, RZ ;  /* 0x000000080a0a7810 */ /* 0x000fc80007ffe0ff */
[----:B------:R-:W-:Y:S01]  /*0460*/  ISETP.NE.AND P1, PT, R10, RZ, PT ;  /* 0x000000ff0a00720c */ /* 0x000fe20003f25270 */
[C---:B------:R-:W-:Y:S01]  /*0470*/  IMAD R25, R8.reuse, 0x8, R25 ;  /* 0x0000000808197824 */ /* 0x040fe200078e0219 */
[C---:B------:R-:W-:Y:S01]  /*0480*/  LEA R11, R8.reuse, R11, 0x3 ;  /* 0x0000000b080b7211 */ /* 0x040fe200078e18ff */
[C---:B------:R-:W-:Y:S01]  /*0490*/  IMAD R7, R8.reuse, 0x8, R7 ;  /* 0x0000000808077824 */ /* 0x040fe200078e0207 */
[C---:B------:R-:W-:Y:S02]  /*04a0*/  LEA R6, R8.reuse, R6, 0x3 ;  /* 0x0000000608067211 */ /* 0x040fe400078e18ff */
[C---:B------:R-:W-:Y:S02]  /*04b0*/  LEA R27, R8.reuse, R27, 0x3 ;  /* 0x0000001b081b7211 */ /* 0x040fe400078e18ff */
[C---:B------:R-:W-:Y:S02]  /*04c0*/  LEA R29, R8.reuse, R29, 0x3 ;  /* 0x0000001d081d7211 */ /* 0x040fe400078e18ff */
[----:B------:R-:W-:-:S02]  /*04d0*/  LEA R24, R8, R24, 0x3 ;  /* 0x0000001808187211 */ /* 0x000fc400078e18ff */
[----:B------:R-:W-:Y:S02]  /*04e0*/  LEA R26, R8, R26, 0x3 ;  /* 0x0000001a081a7211 */ /* 0x000fe400078e18ff */
[----:B------:R-:W-:Y:S01]  /*04f0*/  IADD3 R9, PT, PT, R9, 0x8, RZ ;  /* 0x0000000809097810 */ /* 0x000fe20007ffe0ff */
[----:B----4-:R-:W-:-:S04]  /*0500*/  FFMA R17, R17, R20, R28 ;  /* 0x0000001411117223 */ /* 0x010fc8000000001c */
[----:B--2---:R-:W-:-:S04]  /*0510*/  FFMA R16, R16, R22, R17 ;  /* 0x0000001610107223 */ /* 0x004fc80000000011 */
[----:B---3--:R-:W-:Y:S01]  /*0520*/  FFMA R16, R19, R14, R16 ;  /* 0x0000000e13107223 */ /* 0x008fe20000000010 */
[----:B------:R-:W-:Y:S06]  /*0530*/  @P1 BRA `(.L_x_12) ;  /* 0xfffffffc00441947 */ /* 0x000fec000383ffff */
[----:B------:R-:W-:-:S07]  /*0540*/  MOV R15, R0 ;  /* 0x00000000000f7202 */ /* 0x000fce0000000f00 */
.L_x_11:
[----:B------:R-:W-:-:S13]  /*0550*/  ISETP.NE.AND P1, PT, R3, RZ, PT ;  /* 0x000000ff0300720c */ /* 0x000fda0003f25270 */
[----:B------:R-:W-:Y:S05]  /*0560*/  @!P1 BRA `(.L_x_13) ;  /* 0x0000000400149947 */ /* 0x000fea0003800000 */
[----:B------:R-:W1:Y:S01]  /*0570*/  LDC R14, c[0x0][0x398] ;  /* 0x0000e600ff0e7b82 */ /* 0x000e620000000800 */
[----:B------:R-:W-:-:S04]  /*0580*/  IADD3 R6, PT, PT, R3, -0x1, RZ ;  /* 0xffffffff03067810 */ /* 0x000fc80007ffe0ff */
[----:B------:R-:W-:Y:S02]  /*0590*/  ISETP.GE.U32.AND P2, PT, R6, 0x3, PT ;  /* 0x000000030600780c */ /* 0x000fe40003f46070 */
[----:B-1----:R-:W-:-:S11]  /*05a0*/  LOP3.LUT P1, R17, R14, 0x3, RZ, 0xc0, !PT ;  /* 0x000000030e117812 */ /* 0x002fd6000782c0ff */
[----:B------:R-:W-:Y:S05]  /*05b0*/  @!P2 BRA `(.L_x_14) ;  /* 0x00000000007ca947 */ /* 0x000fea0003800000 */
[----:B------:R-:W1:Y:S01]  /*05c0*/  LDC R22, c[0x0][0x398] ;  /* 0x0000e600ff167b82 */ /* 0x000e620000000800 */
[----:B------:R-:W2:Y:S01]  /*05d0*/  LDCU.64 UR6, c[0x0][0x380] ;  /* 0x00007000ff0677ac */ /* 0x000ea20008000a00 */
[CC--:B------:R-:W-:Y:S02]  /*05e0*/  IADD3 R9, PT, PT, R2.reuse, R15.reuse, RZ ;  /* 0x0000000f02097210 */ /* 0x0c0fe40007ffe0ff */
[----:B------:R-:W-:-:S04]  /*05f0*/  IADD3 R20, P2, PT, R2, R15, RZ ;  /* 0x0000000f02147210 */ /* 0x000fc80007f5e0ff */
[----:B------:R-:W3:Y:S08]  /*0600*/  LDC.64 R18, c[0x0][0x380] ;  /* 0x0000e000ff127b82 */ /* 0x000ef00000000a00 */
[----:B------:R-:W4:Y:S01]  /*0610*/  LDC.64 R6, c[0x0][0x388] ;  /* 0x0000e200ff067b82 */ /* 0x000f220000000a00 */
[----:B-1----:R-:W-:-:S04]  /*0620*/  IMAD R13, R15, R22, R5 ;  /* 0x000000160f0d7224 */ /* 0x002fc800078e0205 */
[----:B------:R-:W-:Y:S02]  /*0630*/  IMAD.IADD R21, R13, 0x1, R22 ;  /* 0x000000010d157824 */ /* 0x000fe400078e0216 */
[----:B---3--:R-:W-:Y:S01]  /*0640*/  IMAD.WIDE.U32 R18, R9, 0x4, R18 ;  /* 0x0000000409127825 */ /* 0x008fe200078e0012 */
[----:B------:R-:W-:Y:S02]  /*0650*/  IADD3.X R9, PT, PT, RZ, RZ, RZ, P2, !PT ;  /* 0x000000ffff097210 */ /* 0x000fe400017fe4ff */
[C---:B--2---:R-:W-:Y:S02]  /*0660*/  LEA R8, P2, R20.reuse, UR6, 0x2 ;  /* 0x0000000614087c11 */ /* 0x044fe4000f8410ff */
[----:B------:R-:W-:Y:S01]  /*0670*/  IADD3 R23, PT, PT, R21, R22, RZ ;  /* 0x0000001615177210 */ /* 0x000fe20007ffe0ff */
[----:B0-----:R-:W2:Y:S01]  /*0680*/  LDG.E R19, desc[UR4][R18.64] ;  /* 0x0000000412137981 */ /* 0x001ea2000c1e1900 */
[----:B------:R-:W-:Y:S01]  /*0690*/  LEA.HI.X R9, R20, UR7, R9, 0x2, P2 ;  /* 0x0000000714097c11 */ /* 0x000fe200090f1409 */
[----:B----4-:R-:W-:-:S04]  /*06a0*/  IMAD.WIDE.U32 R12, R13, 0x4, R6 ;  /* 0x000000040d0c7825 */ /* 0x010fc800078e0006 */
[--C-:B------:R-:W-:Y:S01]  /*06b0*/  IMAD.WIDE.U32 R10, R21, 0x4, R6.reuse ;  /* 0x00000004150a7825 */ /* 0x100fe200078e0006 */
[----:B------:R-:W3:Y:S03]  /*06c0*/  LDG.E R24, desc[UR4][R8.64+0x8] ;  /* 0x0000080408187981 */ /* 0x000ee6000c1e1900 */
[C---:B------:R-:W-:Y:S01]  /*06d0*/  IMAD.WIDE.U32 R20, R23.reuse, 0x4, R6 ;  /* 0x0000000417147825 */ /* 0x040fe200078e0006 */
[----:B------:R-:W2:Y:S01]  /*06e0*/  LDG.E R12, desc[UR4][R12.64] ;  /* 0x000000040c0c7981 */ /* 0x000ea2000c1e1900 */
[----:B------:R-:W-:-:S03]  /*06f0*/  IADD3 R23, PT, PT, R23, R22, RZ ;  /* 0x0000001617177210 */ /* 0x000fc60007ffe0ff */
[----:B------:R-:W4:Y:S02]  /*0700*/  LDG.E R10, desc[UR4][R10.64] ;  /* 0x000000040a0a7981 */ /* 0x000f24000c1e1900 */
[----:B------:R-:W-:Y:S02]  /*0710*/  IMAD.WIDE.U32 R6, R23, 0x4, R6 ;  /* 0x0000000417067825 */ /* 0x000fe400078e0006 */
[----:B------:R-:W4:Y:S04]  /*0720*/  LDG.E R22, desc[UR4][R8.64+0x4] ;  /* 0x0000040408167981 */ /* 0x000f28000c1e1900 */
[----:B------:R-:W3:Y:S04]  /*0730*/  LDG.E R20, desc[UR4][R20.64] ;  /* 0x0000000414147981 */ /* 0x000ee8000c1e1900 */
[----:B------:R-:W5:Y:S04]  /*0740*/  LDG.E R26, desc[UR4][R8.64+0xc] ;  /* 0x00000c04081a7981 */ /* 0x000f68000c1e1900 */
[----:B------:R-:W5:Y:S01]  /*0750*/  LDG.E R6, desc[UR4][R6.64] ;  /* 0x0000000406067981 */ /* 0x000f62000c1e1900 */
[----:B------:R-:W-:Y:S01]  /*0760*/  IADD3 R15, PT, PT, R15, 0x4, RZ ;  /* 0x000000040f0f7810 */ /* 0x000fe20007ffe0ff */
[----:B--2---:R-:W-:-:S04]  /*0770*/  FFMA R19, R19, R12, R16 ;  /* 0x0000000c13137223 */ /* 0x004fc80000000010 */
[----:B----4-:R-:W-:-:S04]  /*0780*/  FFMA R19, R22, R10, R19 ;  /* 0x0000000a16137223 */ /* 0x010fc80000000013 */
[----:B---3--:R-:W-:-:S04]  /*0790*/  FFMA R19, R24, R20, R19 ;  /* 0x0000001418137223 */ /* 0x008fc80000000013 */
[----:B-----5:R-:W-:-:S07]  /*07a0*/  FFMA R16, R26, R6, R19 ;  /* 0x000000061a107223 */ /* 0x020fce0000000013 */
.L_x_14:
[----:B------:R-:W-:Y:S05]  /*07b0*/  @!P1 BRA `(.L_x_13) ;  /* 0x0000000000809947 */ /* 0x000fea0003800000 */
[----:B------:R-:W-:Y:S01]  /*07c0*/  ISETP.NE.AND P2, PT, R17, 0x1, PT ;  /* 0x000000011100780c */ /* 0x000fe20003f45270 */
[----:B------:R-:W1:Y:S01]  /*07d0*/  LDC.64 R8, c[0x0][0x388] ;  /* 0x0000e200ff087b82 */ /* 0x000e620000000a00 */
[----:B------:R-:W-:-:S04]  /*07e0*/  LOP3.LUT R17, R14, 0x1, RZ, 0xc0, !PT ;  /* 0x000000010e117812 */ /* 0x000fc800078ec0ff */
[----:B------:R-:W-:-:S03]  /*07f0*/  ISETP.NE.U32.AND P1, PT, R17, 0x1, PT ;  /* 0x000000011100780c */ /* 0x000fc60003f25070 */
[----:B------:R-:W2:Y:S04]  /*0800*/  LDC.64 R18, c[0x0][0x380] ;  /* 0x0000e000ff127b82 */ /* 0x000ea80000000a00 */
[CC--:B------:R-:W-:Y:S01]  /*0810*/  @P2 IADD3 R20, P3, PT, R2.reuse, R15.reuse, RZ ;  /* 0x0000000f02142210 */ /* 0x0c0fe20007f7e0ff */
[C---:B------:R-:W-:Y:S01]  /*0820*/  @P2 IMAD R23, R15.reuse, R14, R5 ;  /* 0x0000000e0f172224 */ /* 0x040fe200078e0205 */
[----:B------:R-:W-:Y:S02]  /*0830*/  @P2 IADD3 R17, PT, PT, R2, R15, RZ ;  /* 0x0000000f02112210 */ /* 0x000fe40007ffe0ff */
[----:B------:R-:W3:Y:S01]  /*0840*/  @P2 LDC.64 R6, c[0x0][0x380] ;  /* 0x0000e000ff062b82 */ /* 0x000ee20000000a00 */
[----:B------:R-:W-:Y:S01]  /*0850*/  @P2 IMAD.X R21, RZ, RZ, RZ, P3 ;  /* 0x000000ffff152224 */ /* 0x000fe200018e06ff */
[----:B------:R-:W-:-:S06]  /*0860*/  @P2 IADD3 R15, PT, PT, R15, 0x2, RZ ;  /* 0x000000020f0f2810 */ /* 0x000fcc0007ffe0ff */
[----:B------:R-:W4:Y:S08]  /*0870*/  LDC.64 R10, c[0x0][0x380] ;  /* 0x0000e000ff0a7b82 */ /* 0x000f300000000a00 */
[----:B------:R-:W5:Y:S01]  /*0880*/  LDC.64 R12, c[0x0][0x388] ;  /* 0x0000e200ff0c7b82 */ /* 0x000f620000000a00 */
[----:B--2---:R-:W-:Y:S01]  /*0890*/  @P2 IMAD.WIDE.U32 R18, R17, 0x4, R18 ;  /* 0x0000000411122825 */ /* 0x004fe200078e0012 */
[----:B---3--:R-:W-:-:S03]  /*08a0*/  @P2 LEA R6, P3, R20, R6, 0x2 ;  /* 0x0000000614062211 */ /* 0x008fc600078610ff */
[-C--:B------:R-:W-:Y:S02]  /*08b0*/  @!P1 IMAD R17, R15, R14.reuse, R5 ;  /* 0x0000000e0f119224 */ /* 0x080fe400078e0205 */
[----:B0-----:R-:W2:Y:S01]  /*08c0*/  @P2 LDG.E R19, desc[UR4][R18.64] ;  /* 0x0000000412132981 */ /* 0x001ea2000c1e1900 */
[----:B------:R-:W-:Y:S01]  /*08d0*/  @P2 LEA.HI.X R7, R20, R7, R21, 0x2, P3 ;  /* 0x0000000714072211 */ /* 0x000fe200018f1415 */
[C-C-:B-1----:R-:W-:Y:S01]  /*08e0*/  @P2 IMAD.WIDE.U32 R20, R23.reuse, 0x4, R8.reuse ;  /* 0x0000000417142825 */ /* 0x142fe200078e0008 */
[----:B------:R-:W-:Y:S02]  /*08f0*/  @P2 IADD3 R23, PT, PT, R23, R14, RZ ;  /* 0x0000000e17172210 */ /* 0x000fe40007ffe0ff */
[----:B------:R-:W-:Y:S01]  /*0900*/  @!P1 IADD3 R15, PT, PT, R2, R15, RZ ;  /* 0x0000000f020f9210 */ /* 0x000fe20007ffe0ff */
[----:B------:R-:W3:Y:S02]  /*0910*/  @P2 LDG.E R6, desc[UR4][R6.64+0x4] ;  /* 0x0000040406062981 */ /* 0x000ee4000c1e1900 */
[----:B------:R-:W-:-:S02]  /*0920*/  @P2 IMAD.WIDE.U32 R8, R23, 0x4, R8 ;  /* 0x0000000417082825 */ /* 0x000fc400078e0008 */
[----:B------:R-:W2:Y:S02]  /*0930*/  @P2 LDG.E R20, desc[UR4][R20.64] ;  /* 0x0000000414142981 */ /* 0x000ea4000c1e1900 */
[----:B----4-:R-:W-:Y:S02]  /*0940*/  @!P1 IMAD.WIDE.U32 R10, R15, 0x4, R10 ;  /* 0x000000040f0a9825 */ /* 0x010fe400078e000a */
[----:B------:R-:W3:Y:S02]  /*0950*/  @P2 LDG.E R8, desc[UR4][R8.64] ;  /* 0x0000000408082981 */ /* 0x000ee4000c1e1900 */
[----:B-----5:R-:W-:Y:S02]  /*0960*/  @!P1 IMAD.WIDE.U32 R12, R17, 0x4, R12 ;  /* 0x00000004110c9825 */ /* 0x020fe400078e000c */
[----:B------:R-:W4:Y:S04]  /*0970*/  @!P1 LDG.E R11, desc[UR4][R10.64] ;  /* 0x000000040a0b9981 */ /* 0x000f28000c1e1900 */
[----:B------:R-:W4:Y:S01]  /*0980*/  @!P1 LDG.E R12, desc[UR4][R12.64] ;  /* 0x000000040c0c9981 */ /* 0x000f22000c1e1900 */
[----:B--2---:R-:W-:-:S04]  /*0990*/  @P2 FFMA R19, R19, R20, R16 ;  /* 0x0000001413132223 */ /* 0x004fc80000000010 */
[----:B---3--:R-:W-:-:S04]  /*09a0*/  @P2 FFMA R16, R6, R8, R19 ;  /* 0x0000000806102223 */ /* 0x008fc80000000013 */
[----:B----4-:R-:W-:-:S07]  /*09b0*/  @!P1 FFMA R16, R11, R12, R16 ;  /* 0x0000000c0b109223 */ /* 0x010fce0000000010 */
.L_x_13:
[----:B------:R-:W1:Y:S01]  /*09c0*/  LDCU UR6, c[0x0][0x398] ;  /* 0x00007300ff0677ac */ /* 0x000e620008000800 */
[----:B------:R-:W2:Y:S01]  /*09d0*/  LDC.64 R6, c[0x0][0x390] ;  /* 0x0000e400ff067b82 */ /* 0x000ea20000000a00 */
[----:B------:R-:W-:Y:S02]  /*09e0*/  IADD3 R9, PT, PT, R2, R5, RZ ;  /* 0x0000000502097210 */ /* 0x000fe40007ffe0ff */
[----:B------:R-:W-:-:S04]  /*09f0*/  IADD3 R5, PT, PT, R5, 0x1, RZ ;  /* 0x0000000105057810 */ /* 0x000fc80007ffe0ff */
[----:B-1----:R-:W-:Y:S01]  /*0a00*/  ISETP.NE.AND P1, PT, R5, UR6, PT ;  /* 0x0000000605007c0c */ /* 0x002fe2000bf25270 */
[----:B--2---:R-:W-:-:S05]  /*0a10*/  IMAD.WIDE.U32 R6, R9, 0x4, R6 ;  /* 0x0000000409067825 */ /* 0x004fca00078e0006 */
[----:B0-----:R1:W-:Y:S07]  /*0a20*/  STG.E desc[UR4][R6.64], R16 ;  /* 0x0000001006007986 */ /* 0x0013ee000c101904 */
[----:B------:R-:W-:Y:S05]  /*0a30*/  @P1 BRA `(.L_x_15) ;  /* 0xfffffff400c81947 */ /* 0x000fea000383ffff */
[----:B------:R-:W-:Y:S05]  /*0a40*/  EXIT ;  /* 0x000000000000794d */ /* 0x000fea0003800000 */
.L_x_16:
        /* <DEDUP_REMOVED lines=11> */
.L_x_19:


//--------------------- .nv.shared.reserved.0     --------------------------
	.section	.nv.shared.reserved.0,"aw",@nobits
	.weak		__nv_reservedSMEM_offset_0_alias
	.size		__nv_reservedSMEM_offset_0_alias, 0, 64
	.other		__nv_reservedSMEM_offset_0_alias,@"STO_CUDA_RESERVED_SHARED STV_DEFAULT"
__nv_reservedSMEM_offset_0_alias:
	.zero		0
	.zero		64


//--------------------- .nv.constant0._Z15MatrixMulKernelPfS_S_i --------------------------
	.section	.nv.constant0._Z15MatrixMulKernelPfS_S_i,"a",@progbits
	.sectionflags	@""
	.align	4
.nv.constant0._Z15MatrixMulKernelPfS_S_i:
	.zero		924


//--------------------- .nv.constant0._Z20MatrixMul_ColsKernelPfS_S_i --------------------------
	.section	.nv.constant0._Z20MatrixMul_ColsKernelPfS_S_i,"a",@progbits
	.sectionflags	@""
	.align	4
.nv.constant0._Z20MatrixMul_ColsKernelPfS_S_i:
	.zero		924


//--------------------- .nv.constant0._Z20MatrixMul_RowsKernelPfS_S_i --------------------------
	.section	.nv.constant0._Z20MatrixMul_RowsKernelPfS_S_i,"a",@progbits
	.sectionflags	@""
	.align	4
.nv.constant0._Z20MatrixMul_RowsKernelPfS_S_i:
	.zero		924


//--------------------- SYMBOLS --------------------------

	.type		.nv.reservedSmem.offset0,@object
	.size		.nv.reservedSmem.offset0,0x4
